//
// Generated by NVIDIA NVVM Compiler
//
// Compiler Build ID: CL-36424714
// Cuda compilation tools, release 13.0, V13.0.88
// Based on NVVM 20.0.0
//

.version 9.0
.target sm_100
.address_size 64

	// .globl	candidate4
// _ZZ10candidate4E15pad_temp_shared has been demoted
// _ZZ10candidate4E13kernel_shared has been demoted

.visible .entry candidate4(
	.param .u64 .ptr .align 1 candidate4_param_0,
	.param .u64 .ptr .align 1 candidate4_param_1,
	.param .u64 .ptr .align 1 candidate4_param_2
)
.maxntid 256
{
	.reg .pred 	%p<8>;
	.reg .b16 	%rs<80>;
	.reg .b32 	%r<94>;
	.reg .b32 	%f<170>;
	.reg .b64 	%rd<50>;
	// demoted variable
	.shared .align 4 .b8 _ZZ10candidate4E15pad_temp_shared[200];
	// demoted variable
	.shared .align 4 .b8 _ZZ10candidate4E13kernel_shared[18432];
	ld.param.u64 	%rd24, [candidate4_param_1];
	cvta.to.global.u64 	%rd49, %rd24;
	mov.u32 	%r12, %tid.x;
	mov.u32 	%r13, %ctaid.x;
	mul.hi.u32 	%r14, %r13, -1840700269;
	shr.u32 	%r1, %r14, 2;
	and.b32  	%r15, %r14, 2147483644;
	add.s32 	%r16, %r12, 231;
	setp.lt.u32 	%p2, %r12, 25;
	selp.b32 	%r17, %r12, %r16, %p2;
	cvt.u16.u32 	%rs1, %r17;
	and.b16  	%rs2, %rs1, 255;
	mul.lo.s16 	%rs3, %rs2, 205;
	shr.u16 	%rs4, %rs3, 10;
	cvt.u32.u16 	%r18, %rs4;
	or.b32  	%r19, %r15, %r18;
	setp.eq.s32 	%p3, %r19, 0;
	mul.lo.s32 	%r20, %r1, 7;
	sub.s32 	%r2, %r13, %r20;
	shl.b32 	%r21, %r2, 2;
	cvt.u16.u32 	%rs5, %r12;
	mul.lo.s16 	%rs6, %rs5, 205;
	shr.u16 	%rs7, %rs6, 10;
	mul.lo.s16 	%rs8, %rs7, 5;
	sub.s16 	%rs9, %rs5, %rs8;
	cvt.u32.u16 	%r22, %rs9;
	and.b32  	%r23, %r22, 255;
	or.b32  	%r24, %r21, %r23;
	setp.eq.s32 	%p4, %r24, 0;
	setp.gt.u32 	%p5, %r12, 24;
	mul.wide.u16 	%r26, %rs4, 28;
	selp.b32 	%r27, 755, -29, %p5;
	mul.lo.s16 	%rs10, %rs5, 57;
	shr.u16 	%rs11, %rs10, 10;
	mul.wide.u16 	%r28, %rs11, 1152;
	mul.lo.s16 	%rs12, %rs11, 18;
	sub.s16 	%rs13, %rs5, %rs12;
	cvt.u32.u16 	%r29, %rs13;
	and.b32  	%r30, %r29, 255;
	or.b32  	%r31, %r28, %r30;
	or.b16  	%rs14, %rs5, 256;
	mul.hi.u16 	%rs15, %rs14, 3641;
	mul.lo.s16 	%rs16, %rs15, 1152;
	add.s16 	%rs17, %rs5, 4;
	mul.hi.u16 	%rs18, %rs17, 3641;
	mul.lo.s16 	%rs19, %rs18, 18;
	sub.s16 	%rs20, %rs17, %rs19;
	cvt.u32.u16 	%r32, %rs20;
	or.b16  	%rs21, %rs16, %rs20;
	or.b16  	%rs22, %rs5, 512;
	mul.hi.u16 	%rs23, %rs22, 3641;
	mul.wide.u16 	%r33, %rs23, 1152;
	add.s16 	%rs24, %rs5, 8;
	mul.hi.u16 	%rs25, %rs24, 3641;
	mul.lo.s16 	%rs26, %rs25, 18;
	sub.s16 	%rs27, %rs24, %rs26;
	cvt.u32.u16 	%r34, %rs27;
	or.b32  	%r35, %r33, %r34;
	or.b16  	%rs28, %rs5, 768;
	mul.hi.u16 	%rs29, %rs28, 3641;
	mul.wide.u16 	%r36, %rs29, 1152;
	add.s16 	%rs30, %rs5, 12;
	mul.hi.u16 	%rs31, %rs30, 3641;
	mul.lo.s16 	%rs32, %rs31, 18;
	sub.s16 	%rs33, %rs30, %rs32;
	cvt.u32.u16 	%r37, %rs33;
	or.b32  	%r38, %r36, %r37;
	or.b16  	%rs34, %rs5, 1024;
	mul.hi.u16 	%rs35, %rs34, 3641;
	mul.wide.u16 	%r39, %rs35, 1152;
	add.s16 	%rs36, %rs5, 16;
	mul.hi.u16 	%rs37, %rs36, 3641;
	mul.lo.s16 	%rs38, %rs37, 18;
	sub.s16 	%rs39, %rs36, %rs38;
	cvt.u32.u16 	%r40, %rs39;
	or.b32  	%r41, %r39, %r40;
	or.b16  	%rs40, %rs5, 1280;
	mul.hi.u16 	%rs41, %rs40, 3641;
	mul.wide.u16 	%r42, %rs41, 1152;
	add.s16 	%rs42, %rs5, 2;
	mul.hi.u16 	%rs43, %rs42, 3641;
	mul.lo.s16 	%rs44, %rs43, 18;
	sub.s16 	%rs45, %rs42, %rs44;
	cvt.u32.u16 	%r43, %rs45;
	or.b32  	%r44, %r42, %r43;
	or.b16  	%rs46, %rs5, 1536;
	mul.hi.u16 	%rs47, %rs46, 3641;
	mul.wide.u16 	%r45, %rs47, 1152;
	add.s16 	%rs48, %rs5, 6;
	mul.hi.u16 	%rs49, %rs48, 3641;
	mul.lo.s16 	%rs50, %rs49, 18;
	sub.s16 	%rs51, %rs48, %rs50;
	cvt.u32.u16 	%r46, %rs51;
	or.b32  	%r47, %r45, %r46;
	or.b16  	%rs52, %rs5, 1792;
	mul.hi.u16 	%rs53, %rs52, 3641;
	mul.wide.u16 	%r48, %rs53, 1152;
	add.s16 	%rs54, %rs5, 10;
	mul.hi.u16 	%rs55, %rs54, 3641;
	mul.lo.s16 	%rs56, %rs55, 18;
	sub.s16 	%rs57, %rs54, %rs56;
	cvt.u32.u16 	%r49, %rs57;
	or.b32  	%r50, %r48, %r49;
	or.b16  	%rs58, %rs5, 2048;
	mul.hi.u16 	%rs59, %rs58, 3641;
	mul.wide.u16 	%r51, %rs59, 1152;
	add.s16 	%rs60, %rs5, 14;
	mul.hi.u16 	%rs61, %rs60, 3641;
	mul.lo.s16 	%rs62, %rs61, 18;
	sub.s16 	%rs63, %rs60, %rs62;
	cvt.u32.u16 	%r52, %rs63;
	or.b32  	%r53, %r51, %r52;
	or.b16  	%rs64, %rs5, 2560;
	mul.hi.u16 	%rs65, %rs64, 3641;
	mul.wide.u16 	%r54, %rs65, 1152;
	or.b32  	%r55, %r54, %r32;
	or.b16  	%rs66, %rs5, 2816;
	mul.hi.u16 	%rs67, %rs66, 3641;
	mul.wide.u16 	%r56, %rs67, 1152;
	or.b32  	%r57, %r56, %r34;
	or.b16  	%rs68, %rs5, 3072;
	mul.hi.u16 	%rs69, %rs68, 3641;
	mul.wide.u16 	%r58, %rs69, 1152;
	or.b32  	%r59, %r58, %r37;
	or.b16  	%rs70, %rs5, 3328;
	mul.hi.u16 	%rs71, %rs70, 3641;
	mul.wide.u16 	%r60, %rs71, 1152;
	or.b32  	%r61, %r60, %r40;
	or.b16  	%rs72, %rs5, 3584;
	mul.hi.u16 	%rs73, %rs72, 3641;
	mul.wide.u16 	%r62, %rs73, 1152;
	or.b32  	%r63, %r62, %r43;
	or.b16  	%rs74, %rs5, 3840;
	mul.hi.u16 	%rs75, %rs74, 3641;
	mul.wide.u16 	%r64, %rs75, 1152;
	or.b32  	%r65, %r64, %r46;
	or.b16  	%rs76, %rs5, 4096;
	mul.hi.u16 	%rs77, %rs76, 3641;
	mul.wide.u16 	%r66, %rs77, 1152;
	or.b32  	%r67, %r66, %r49;
	or.b16  	%rs78, %rs5, 4352;
	mul.hi.u16 	%rs79, %rs78, 3641;
	mul.wide.u16 	%r68, %rs79, 1152;
	or.b32  	%r69, %r68, %r52;
	or.pred  	%p1, %p3, %p4;
	mul.wide.u32 	%rd2, %r69, 4;
	mul.wide.u32 	%rd3, %r67, 4;
	mul.wide.u32 	%rd4, %r65, 4;
	mul.wide.u32 	%rd5, %r63, 4;
	mul.wide.u32 	%rd6, %r61, 4;
	mul.wide.u32 	%rd7, %r59, 4;
	mul.wide.u32 	%rd8, %r57, 4;
	mul.wide.u32 	%rd9, %r55, 4;
	mul.wide.u32 	%rd10, %r53, 4;
	mul.wide.u32 	%rd11, %r50, 4;
	mul.wide.u32 	%rd12, %r47, 4;
	mul.wide.u32 	%rd13, %r44, 4;
	mul.wide.u32 	%rd14, %r41, 4;
	mul.wide.u32 	%rd15, %r38, 4;
	mul.wide.u32 	%rd16, %r35, 4;
	cvt.u32.u16 	%r70, %rs21;
	mul.wide.u32 	%rd17, %r70, 4;
	mad.lo.s32 	%r71, %r1, 84, %r27;
	add.s32 	%r72, %r71, %r26;
	shl.b32 	%r73, %r13, 2;
	add.s32 	%r74, %r72, %r73;
	add.s32 	%r92, %r74, %r23;
	mul.wide.u32 	%rd18, %r31, 4;
	mov.b32 	%r93, 0;
	mov.f32 	%f165, 0f00000000;
	mov.f32 	%f166, %f165;
	mov.f32 	%f167, %f165;
	mov.f32 	%f168, %f165;
$L__BB0_1:
	ld.param.u64 	%rd47, [candidate4_param_0];
	mov.u32 	%r6, %tid.x;
	setp.gt.u32 	%p6, %r6, 49;
	mul.wide.s32 	%rd25, %r92, 4;
	cvta.to.global.u64 	%rd26, %rd47;
	add.s64 	%rd20, %rd26, %rd25;
	bar.sync 	0;
	@%p6 bra 	$L__BB0_5;
	mov.f32 	%f169, 0f00000000;
	@%p1 bra 	$L__BB0_4;
	ld.global.nc.f32 	%f169, [%rd20];
$L__BB0_4:
	shl.b32 	%r75, %r6, 2;
	mov.u32 	%r76, _ZZ10candidate4E15pad_temp_shared;
	add.s32 	%r77, %r76, %r75;
	st.shared.f32 	[%r77], %f169;
$L__BB0_5:
	add.s64 	%rd27, %rd49, %rd18;
	ld.global.nc.f32 	%f13, [%rd27];
	mov.u32 	%r7, %tid.x;
	shl.b32 	%r78, %r7, 2;
	mov.u32 	%r79, _ZZ10candidate4E13kernel_shared;
	add.s32 	%r80, %r79, %r78;
	st.shared.f32 	[%r80], %f13;
	add.s64 	%rd28, %rd49, %rd17;
	ld.global.nc.f32 	%f14, [%rd28];
	st.shared.f32 	[%r80+1024], %f14;
	add.s64 	%rd29, %rd49, %rd16;
	ld.global.nc.f32 	%f15, [%rd29];
	st.shared.f32 	[%r80+2048], %f15;
	add.s64 	%rd30, %rd49, %rd15;
	ld.global.nc.f32 	%f16, [%rd30];
	st.shared.f32 	[%r80+3072], %f16;
	add.s64 	%rd31, %rd49, %rd14;
	ld.global.nc.f32 	%f17, [%rd31];
	st.shared.f32 	[%r80+4096], %f17;
	add.s64 	%rd32, %rd49, %rd13;
	ld.global.nc.f32 	%f18, [%rd32];
	st.shared.f32 	[%r80+5120], %f18;
	add.s64 	%rd33, %rd49, %rd12;
	ld.global.nc.f32 	%f19, [%rd33];
	st.shared.f32 	[%r80+6144], %f19;
	add.s64 	%rd34, %rd49, %rd11;
	ld.global.nc.f32 	%f20, [%rd34];
	st.shared.f32 	[%r80+7168], %f20;
	add.s64 	%rd35, %rd49, %rd10;
	ld.global.nc.f32 	%f21, [%rd35];
	st.shared.f32 	[%r80+8192], %f21;
	ld.global.nc.f32 	%f22, [%rd27+589824];
	st.shared.f32 	[%r80+9216], %f22;
	add.s64 	%rd36, %rd49, %rd9;
	ld.global.nc.f32 	%f23, [%rd36];
	st.shared.f32 	[%r80+10240], %f23;
	add.s64 	%rd37, %rd49, %rd8;
	ld.global.nc.f32 	%f24, [%rd37];
	st.shared.f32 	[%r80+11264], %f24;
	add.s64 	%rd38, %rd49, %rd7;
	ld.global.nc.f32 	%f25, [%rd38];
	st.shared.f32 	[%r80+12288], %f25;
	add.s64 	%rd39, %rd49, %rd6;
	ld.global.nc.f32 	%f26, [%rd39];
	st.shared.f32 	[%r80+13312], %f26;
	add.s64 	%rd40, %rd49, %rd5;
	ld.global.nc.f32 	%f27, [%rd40];
	st.shared.f32 	[%r80+14336], %f27;
	add.s64 	%rd41, %rd49, %rd4;
	ld.global.nc.f32 	%f28, [%rd41];
	st.shared.f32 	[%r80+15360], %f28;
	add.s64 	%rd42, %rd49, %rd3;
	ld.global.nc.f32 	%f29, [%rd42];
	st.shared.f32 	[%r80+16384], %f29;
	add.s64 	%rd43, %rd49, %rd2;
	ld.global.nc.f32 	%f30, [%rd43];
	st.shared.f32 	[%r80+17408], %f30;
	bar.sync 	0;
	shl.b32 	%r81, %r7, 3;
	and.b32  	%r82, %r81, 8;
	mov.u32 	%r83, _ZZ10candidate4E15pad_temp_shared;
	add.s32 	%r84, %r83, %r82;
	ld.shared.f32 	%f31, [%r84];
	shr.u32 	%r8, %r7, 1;
	mad.lo.s32 	%r85, %r8, 72, %r79;
	ld.shared.f32 	%f32, [%r85];
	fma.rn.f32 	%f33, %f31, %f32, %f168;
	ld.shared.f32 	%f34, [%r85+9216];
	fma.rn.f32 	%f35, %f31, %f34, %f166;
	ld.shared.f32 	%f36, [%r84+4];
	ld.shared.f32 	%f37, [%r85+4];
	fma.rn.f32 	%f38, %f36, %f37, %f33;
	ld.shared.f32 	%f39, [%r85+9220];
	fma.rn.f32 	%f40, %f36, %f39, %f35;
	ld.shared.f32 	%f41, [%r84+8];
	ld.shared.f32 	%f42, [%r85+8];
	fma.rn.f32 	%f43, %f41, %f42, %f38;
	ld.shared.f32 	%f44, [%r85+9224];
	fma.rn.f32 	%f45, %f41, %f44, %f40;
	ld.shared.f32 	%f46, [%r84+20];
	ld.shared.f32 	%f47, [%r85+12];
	fma.rn.f32 	%f48, %f46, %f47, %f43;
	ld.shared.f32 	%f49, [%r85+9228];
	fma.rn.f32 	%f50, %f46, %f49, %f45;
	ld.shared.f32 	%f51, [%r84+24];
	ld.shared.f32 	%f52, [%r85+16];
	fma.rn.f32 	%f53, %f51, %f52, %f48;
	ld.shared.f32 	%f54, [%r85+9232];
	fma.rn.f32 	%f55, %f51, %f54, %f50;
	ld.shared.f32 	%f56, [%r84+28];
	ld.shared.f32 	%f57, [%r85+20];
	fma.rn.f32 	%f58, %f56, %f57, %f53;
	ld.shared.f32 	%f59, [%r85+9236];
	fma.rn.f32 	%f60, %f56, %f59, %f55;
	ld.shared.f32 	%f61, [%r84+40];
	ld.shared.f32 	%f62, [%r85+24];
	fma.rn.f32 	%f63, %f61, %f62, %f58;
	ld.shared.f32 	%f64, [%r85+9240];
	fma.rn.f32 	%f65, %f61, %f64, %f60;
	ld.shared.f32 	%f66, [%r84+44];
	ld.shared.f32 	%f67, [%r85+28];
	fma.rn.f32 	%f68, %f66, %f67, %f63;
	ld.shared.f32 	%f69, [%r85+9244];
	fma.rn.f32 	%f70, %f66, %f69, %f65;
	ld.shared.f32 	%f71, [%r84+48];
	ld.shared.f32 	%f72, [%r85+32];
	fma.rn.f32 	%f73, %f71, %f72, %f68;
	ld.shared.f32 	%f74, [%r85+9248];
	fma.rn.f32 	%f75, %f71, %f74, %f70;
	ld.shared.f32 	%f76, [%r84+100];
	ld.shared.f32 	%f77, [%r85+36];
	fma.rn.f32 	%f78, %f76, %f77, %f73;
	ld.shared.f32 	%f79, [%r85+9252];
	fma.rn.f32 	%f80, %f76, %f79, %f75;
	ld.shared.f32 	%f81, [%r84+104];
	ld.shared.f32 	%f82, [%r85+40];
	fma.rn.f32 	%f83, %f81, %f82, %f78;
	ld.shared.f32 	%f84, [%r85+9256];
	fma.rn.f32 	%f85, %f81, %f84, %f80;
	ld.shared.f32 	%f86, [%r84+108];
	ld.shared.f32 	%f87, [%r85+44];
	fma.rn.f32 	%f88, %f86, %f87, %f83;
	ld.shared.f32 	%f89, [%r85+9260];
	fma.rn.f32 	%f90, %f86, %f89, %f85;
	ld.shared.f32 	%f91, [%r84+120];
	ld.shared.f32 	%f92, [%r85+48];
	fma.rn.f32 	%f93, %f91, %f92, %f88;
	ld.shared.f32 	%f94, [%r85+9264];
	fma.rn.f32 	%f95, %f91, %f94, %f90;
	ld.shared.f32 	%f96, [%r84+124];
	ld.shared.f32 	%f97, [%r85+52];
	fma.rn.f32 	%f98, %f96, %f97, %f93;
	ld.shared.f32 	%f99, [%r85+9268];
	fma.rn.f32 	%f100, %f96, %f99, %f95;
	ld.shared.f32 	%f101, [%r84+128];
	ld.shared.f32 	%f102, [%r85+56];
	fma.rn.f32 	%f103, %f101, %f102, %f98;
	ld.shared.f32 	%f104, [%r85+9272];
	fma.rn.f32 	%f105, %f101, %f104, %f100;
	ld.shared.f32 	%f106, [%r84+140];
	ld.shared.f32 	%f107, [%r85+60];
	fma.rn.f32 	%f108, %f106, %f107, %f103;
	ld.shared.f32 	%f109, [%r85+9276];
	fma.rn.f32 	%f110, %f106, %f109, %f105;
	ld.shared.f32 	%f111, [%r84+144];
	ld.shared.f32 	%f112, [%r85+64];
	fma.rn.f32 	%f113, %f111, %f112, %f108;
	ld.shared.f32 	%f114, [%r85+9280];
	fma.rn.f32 	%f115, %f111, %f114, %f110;
	ld.shared.f32 	%f116, [%r84+148];
	ld.shared.f32 	%f117, [%r85+68];
	fma.rn.f32 	%f168, %f116, %f117, %f113;
	ld.shared.f32 	%f118, [%r85+9284];
	fma.rn.f32 	%f166, %f116, %f118, %f115;
	fma.rn.f32 	%f119, %f61, %f32, %f167;
	fma.rn.f32 	%f120, %f61, %f34, %f165;
	fma.rn.f32 	%f121, %f66, %f37, %f119;
	fma.rn.f32 	%f122, %f66, %f39, %f120;
	fma.rn.f32 	%f123, %f71, %f42, %f121;
	fma.rn.f32 	%f124, %f71, %f44, %f122;
	ld.shared.f32 	%f125, [%r84+60];
	fma.rn.f32 	%f126, %f125, %f47, %f123;
	fma.rn.f32 	%f127, %f125, %f49, %f124;
	ld.shared.f32 	%f128, [%r84+64];
	fma.rn.f32 	%f129, %f128, %f52, %f126;
	fma.rn.f32 	%f130, %f128, %f54, %f127;
	ld.shared.f32 	%f131, [%r84+68];
	fma.rn.f32 	%f132, %f131, %f57, %f129;
	fma.rn.f32 	%f133, %f131, %f59, %f130;
	ld.shared.f32 	%f134, [%r84+80];
	fma.rn.f32 	%f135, %f134, %f62, %f132;
	fma.rn.f32 	%f136, %f134, %f64, %f133;
	ld.shared.f32 	%f137, [%r84+84];
	fma.rn.f32 	%f138, %f137, %f67, %f135;
	fma.rn.f32 	%f139, %f137, %f69, %f136;
	ld.shared.f32 	%f140, [%r84+88];
	fma.rn.f32 	%f141, %f140, %f72, %f138;
	fma.rn.f32 	%f142, %f140, %f74, %f139;
	fma.rn.f32 	%f143, %f106, %f77, %f141;
	fma.rn.f32 	%f144, %f106, %f79, %f142;
	fma.rn.f32 	%f145, %f111, %f82, %f143;
	fma.rn.f32 	%f146, %f111, %f84, %f144;
	fma.rn.f32 	%f147, %f116, %f87, %f145;
	fma.rn.f32 	%f148, %f116, %f89, %f146;
	ld.shared.f32 	%f149, [%r84+160];
	fma.rn.f32 	%f150, %f149, %f92, %f147;
	fma.rn.f32 	%f151, %f149, %f94, %f148;
	ld.shared.f32 	%f152, [%r84+164];
	fma.rn.f32 	%f153, %f152, %f97, %f150;
	fma.rn.f32 	%f154, %f152, %f99, %f151;
	ld.shared.f32 	%f155, [%r84+168];
	fma.rn.f32 	%f156, %f155, %f102, %f153;
	fma.rn.f32 	%f157, %f155, %f104, %f154;
	ld.shared.f32 	%f158, [%r84+180];
	fma.rn.f32 	%f159, %f158, %f107, %f156;
	fma.rn.f32 	%f160, %f158, %f109, %f157;
	ld.shared.f32 	%f161, [%r84+184];
	fma.rn.f32 	%f162, %f161, %f112, %f159;
	fma.rn.f32 	%f163, %f161, %f114, %f160;
	ld.shared.f32 	%f164, [%r84+188];
	fma.rn.f32 	%f167, %f164, %f117, %f162;
	fma.rn.f32 	%f165, %f164, %f118, %f163;
	add.s32 	%r93, %r93, 1;
	add.s64 	%rd49, %rd49, 72;
	add.s32 	%r92, %r92, 1568;
	setp.ne.s32 	%p7, %r93, 64;
	@%p7 bra 	$L__BB0_1;
	ld.param.u64 	%rd48, [candidate4_param_2];
	mul.lo.s32 	%r86, %r1, 28;
	shl.b32 	%r87, %r2, 1;
	and.b32  	%r88, %r7, 1;
	or.b32  	%r89, %r86, %r88;
	mad.lo.s32 	%r90, %r8, 196, %r89;
	add.s32 	%r91, %r90, %r87;
	cvta.to.global.u64 	%rd44, %rd48;
	mul.wide.u32 	%rd45, %r91, 4;
	add.s64 	%rd46, %rd44, %rd45;
	st.global.f32 	[%rd46], %f168;
	st.global.f32 	[%rd46+100352], %f166;
	st.global.f32 	[%rd46+56], %f167;
	st.global.f32 	[%rd46+100408], %f165;
	ret;

}


// ===== COMPILED SASS (sm_100) =====

	.target	sm_100

	.elftype	@"ET_EXEC"


//--------------------- .note.nv.tkinfo           --------------------------
	.section	.note.nv.tkinfo,"",@"SHT_NOTE"
	.sectionflags	@"SHF_NOTE_NV_TKINFO"
	.tkinfo
        /*0018*/ 	.word	0x00000002
        /*0030*/ 	.string	""
        /*0030*/ 	.string	"ptxas"
        /*0030*/ 	.string	"Cuda compilation tools, release 13.0, V13.0.88"
        /*0030*/ 	.string	"Build cuda_13.0.r13.0/compiler.36424714_0"
        /*0030*/ 	.string	"-arch sm_100 -m 64 "



//--------------------- .note.nv.cuinfo           --------------------------
	.section	.note.nv.cuinfo,"",@"SHT_NOTE"
	.sectionflags	@"SHF_NOTE_NV_CUINFO"
        /*0018*/ 	.short	0x0002
        /*001a*/ 	.short	0x0064
        /*001c*/ 	.short	0x0082
	.zero		2


//--------------------- .nv.info                  --------------------------
	.section	.nv.info,"",@"SHT_CUDA_INFO"
	.align	4


	//----- nvinfo : EIATTR_REGCOUNT
	.align		4
        /*0000*/ 	.byte	0x04, 0x2f
        /*0002*/ 	.short	(.L_1 - .L_0)
	.align		4
.L_0:
        /*0004*/ 	.word	index@(candidate4)
        /*0008*/ 	.word	0x00000040


	//----- nvinfo : EIATTR_FRAME_SIZE
	.align		4
.L_1:
        /*000c*/ 	.byte	0x04, 0x11
        /*000e*/ 	.short	(.L_3 - .L_2)
	.align		4
.L_2:
        /*0010*/ 	.word	index@(candidate4)
        /*0014*/ 	.word	0x00000000


	//----- nvinfo : EIATTR_MIN_STACK_SIZE
	.align		4
.L_3:
        /*0018*/ 	.byte	0x04, 0x12
        /*001a*/ 	.short	(.L_5 - .L_4)
	.align		4
.L_4:
        /*001c*/ 	.word	index@(candidate4)
        /*0020*/ 	.word	0x00000000
.L_5:


//--------------------- .nv.compat                --------------------------
	.section	.nv.compat,"",@"SHT_CUDA_COMPAT_INFO"
	.align	4
        /*0000*/ 	.byte	0x02, 0x09, 0x00, 0x00, 0x02, 0x02, 0x01, 0x00, 0x02, 0x05, 0x05, 0x00, 0x03, 0x07, 0x01, 0x01
        /*0010*/ 	.byte	0x02, 0x03, 0x00, 0x00, 0x02, 0x06, 0x01, 0x00, 0x04, 0x0b, 0x08, 0x00, 0x09, 0x00, 0x00, 0x00
        /*0020*/ 	.byte	0x00, 0x00, 0x00, 0x00


//--------------------- .nv.info.candidate4       --------------------------
	.section	.nv.info.candidate4,"",@"SHT_CUDA_INFO"
	.sectionflags	@""
	.align	4


	//----- nvinfo : EIATTR_CUDA_API_VERSION
	.align		4
        /*0000*/ 	.byte	0x04, 0x37
        /*0002*/ 	.short	(.L_7 - .L_6)
.L_6:
        /*0004*/ 	.word	0x00000082


	//----- nvinfo : EIATTR_KPARAM_INFO
	.align		4
.L_7:
        /*0008*/ 	.byte	0x04, 0x17
        /*000a*/ 	.short	(.L_9 - .L_8)
.L_8:
        /*000c*/ 	.word	0x00000000
        /*0010*/ 	.short	0x0002
        /*0012*/ 	.short	0x0010
        /*0014*/ 	.byte	0x00, 0xf5, 0x21, 0x00


	//----- nvinfo : EIATTR_KPARAM_INFO
	.align		4
.L_9:
        /*0018*/ 	.byte	0x04, 0x17
        /*001a*/ 	.short	(.L_11 - .L_10)
.L_10:
        /*001c*/ 	.word	0x00000000
        /*0020*/ 	.short	0x0001
        /*0022*/ 	.short	0x0008
        /*0024*/ 	.byte	0x00, 0xf5, 0x21, 0x00


	//----- nvinfo : EIATTR_KPARAM_INFO
	.align		4
.L_11:
        /*0028*/ 	.byte	0x04, 0x17
        /*002a*/ 	.short	(.L_13 - .L_12)
.L_12:
        /*002c*/ 	.word	0x00000000
        /*0030*/ 	.short	0x0000
        /*0032*/ 	.short	0x0000
        /*0034*/ 	.byte	0x00, 0xf5, 0x21, 0x00


	//----- nvinfo : EIATTR_SPARSE_MMA_MASK
	.align		4
.L_13:
        /*0038*/ 	.byte	0x03, 0x50
        /*003a*/ 	.short	0x0000


	//----- nvinfo : EIATTR_MAXREG_COUNT
	.align		4
        /*003c*/ 	.byte	0x03, 0x1b
        /*003e*/ 	.short	0x00ff


	//----- nvinfo : EIATTR_NUM_BARRIERS
	.align		4
        /*0040*/ 	.byte	0x02, 0x4c
        /*0042*/ 	.byte	0x01
	.zero		1


	//----- nvinfo : EIATTR_MERCURY_ISA_VERSION
	.align		4
        /*0044*/ 	.byte	0x03, 0x5f
        /*0046*/ 	.short	0x0101


	//----- nvinfo : EIATTR_VRC_CTA_INIT_COUNT
	.align		4
        /*0048*/ 	.byte	0x02, 0x4a
	.zero		1
	.zero		1


	//----- nvinfo : EIATTR_EXIT_INSTR_OFFSETS
	.align		4
        /*004c*/ 	.byte	0x04, 0x1c
        /*004e*/ 	.short	(.L_15 - .L_14)


	//   ....[0]....
.L_14:
        /*0050*/ 	.word	0x00001b90


	//----- nvinfo : EIATTR_MAX_THREADS
	.align		4
.L_15:
        /*0054*/ 	.byte	0x04, 0x05
        /*0056*/ 	.short	(.L_17 - .L_16)
.L_16:
        /*0058*/ 	.word	0x00000100
        /*005c*/ 	.word	0x00000001
        /*0060*/ 	.word	0x00000001


	//----- nvinfo : EIATTR_CRS_STACK_SIZE
	.align		4
.L_17:
        /*0064*/ 	.byte	0x04, 0x1e
        /*0066*/ 	.short	(.L_19 - .L_18)
.L_18:
        /*0068*/ 	.word	0x00000000


	//----- nvinfo : EIATTR_CBANK_PARAM_SIZE
	.align		4
.L_19:
        /*006c*/ 	.byte	0x03, 0x19
        /*006e*/ 	.short	0x0018


	//----- nvinfo : EIATTR_PARAM_CBANK
	.align		4
        /*0070*/ 	.byte	0x04, 0x0a
        /*0072*/ 	.short	(.L_21 - .L_20)
	.align		4
.L_20:
        /*0074*/ 	.word	index@(.nv.constant0.candidate4)
        /*0078*/ 	.short	0x0380
        /*007a*/ 	.short	0x0018


	//----- nvinfo : EIATTR_SW_WAR
	.align		4
.L_21:
        /*007c*/ 	.byte	0x04, 0x36
        /*007e*/ 	.short	(.L_23 - .L_22)
.L_22:
        /*0080*/ 	.word	0x00000008
.L_23:


//--------------------- .nv.callgraph             --------------------------
	.section	.nv.callgraph,"",@"SHT_CUDA_CALLGRAPH"
	.align	4
	.sectionentsize	8
	.align		4
        /*0000*/ 	.word	0x00000000
	.align		4
        /*0004*/ 	.word	0xffffffff
	.align		4
        /*0008*/ 	.word	0x00000000
	.align		4
        /*000c*/ 	.word	0xfffffffe
	.align		4
        /*0010*/ 	.word	0x00000000
	.align		4
        /*0014*/ 	.word	0xfffffffd
	.align		4
        /*0018*/ 	.word	0x00000000
	.align		4
        /*001c*/ 	.word	0xfffffffc


//--------------------- .text.candidate4          --------------------------
	.section	.text.candidate4,"ax",@progbits
	.align	128
        .global         candidate4
        .type           candidate4,@function
        .size           candidate4,(.L_x_4 - candidate4)
        .other          candidate4,@"STO_CUDA_ENTRY STV_DEFAULT"
candidate4:
.text.candidate4:
[----:B------:R-:W-:Y:S01]  /*0000*/  LDC R1, c[0x0][0x37c] ;  /* 0x0000df00ff017b82 */ /* 0x000fe20000000800 */
[----:B------:R-:W0:Y:S01]  /*0010*/  S2R R0, SR_TID.X ;  /* 0x0000000000007919 */ /* 0x000e220000002100 */
[----:B------:R-:W-:-:S06]  /*0020*/  IMAD.MOV.U32 R5, RZ, RZ, 0x2f3 ;  /* 0x000002f3ff057424 */ /* 0x000fcc00078e00ff */
[----:B------:R-:W1:Y:S01]  /*0030*/  LDC R57, c[0x0][0x38c] ;  /* 0x0000e300ff397b82 */ /* 0x000e620000000800 */
[----:B------:R-:W2:Y:S01]  /*0040*/  LDCU UR4, c[0x0][0x388] ;  /* 0x00007100ff0477ac */ /* 0x000ea20008000800 */
[----:B------:R-:W3:Y:S01]  /*0050*/  S2R R49, SR_CTAID.X ;  /* 0x0000000000317919 */ /* 0x000ee20000002500 */
[----:B------:R-:W-:Y:S01]  /*0060*/  HFMA2 R45, -RZ, RZ, 0, 0 ;  /* 0x00000000ff2d7431 */ /* 0x000fe200000001ff */
[----:B------:R-:W-:Y:S01]  /*0070*/  MOV R35, RZ ;  /* 0x000000ff00237202 */ /* 0x000fe20000000f00 */
[----:B------:R-:W-:Y:S02]  /*0080*/  HFMA2 R41, -RZ, RZ, 0, 0 ;  /* 0x00000000ff297431 */ /* 0x000fe400000001ff */
[----:B------:R-:W-:Y:S01]  /*0090*/  IMAD.MOV.U32 R33, RZ, RZ, RZ ;  /* 0x000000ffff217224 */ /* 0x000fe200078e00ff */
[----:B------:R-:W4:Y:S01]  /*00a0*/  LDCU.64 UR8, c[0x0][0x358] ;  /* 0x00006b00ff0877ac */ /* 0x000f220008000a00 */
[----:B--2---:R-:W-:Y:S01]  /*00b0*/  MOV R56, UR4 ;  /* 0x0000000400387c02 */ /* 0x004fe20008000f00 */
[----:B------:R-:W-:Y:S01]  /*00c0*/  UMOV UR4, URZ ;  /* 0x000000ff00047c82 */ /* 0x000fe20008000000 */
[----:B0-----:R-:W-:-:S02]  /*00d0*/  IADD3 R4, PT, PT, R0, 0x4, RZ ;  /* 0x0000000400047810 */ /* 0x001fc40007ffe0ff */
[----:B------:R-:W-:Y:S02]  /*00e0*/  ISETP.GE.U32.AND P0, PT, R0, 0x19, PT ;  /* 0x000000190000780c */ /* 0x000fe40003f06070 */
[----:B------:R-:W-:Y:S02]  /*00f0*/  LOP3.LUT R2, R4, 0xffff, RZ, 0xc0, !PT ;  /* 0x0000ffff04027812 */ /* 0x000fe400078ec0ff */
[C---:B------:R-:W-:Y:S02]  /*0100*/  IADD3 R3, PT, PT, R0.reuse, 0xe7, RZ ;  /* 0x000000e700037810 */ /* 0x040fe40007ffe0ff */
[----:B------:R-:W-:Y:S01]  /*0110*/  IADD3 R7, PT, PT, R0, 0x8, RZ ;  /* 0x0000000800077810 */ /* 0x000fe20007ffe0ff */
[----:B------:R-:W-:Y:S01]  /*0120*/  IMAD R2, R2, 0xe39, RZ ;  /* 0x00000e3902027824 */ /* 0x000fe200078e02ff */
[C---:B------:R-:W-:Y:S02]  /*0130*/  SEL R3, R0.reuse, R3, !P0 ;  /* 0x0000000300037207 */ /* 0x040fe40004000000 */
[----:B------:R-:W-:-:S02]  /*0140*/  ISETP.GT.U32.AND P0, PT, R0, 0x18, PT ;  /* 0x000000180000780c */ /* 0x000fc40003f04070 */
[----:B------:R-:W-:Y:S02]  /*0150*/  SHF.R.U32.HI R2, RZ, 0x10, R2 ;  /* 0x00000010ff027819 */ /* 0x000fe40000011602 */
[----:B------:R-:W-:Y:S02]  /*0160*/  LOP3.LUT R3, R3, 0xff, RZ, 0xc0, !PT ;  /* 0x000000ff03037812 */ /* 0x000fe400078ec0ff */
[----:B------:R-:W-:Y:S01]  /*0170*/  PRMT R6, R2, 0x9910, RZ ;  /* 0x0000991002067816 */ /* 0x000fe200000000ff */
[----:B---3--:R-:W-:Y:S01]  /*0180*/  IMAD.HI.U32 R2, R49, -0x6db6db6d, RZ ;  /* 0x9249249331027827 */ /* 0x008fe200078e00ff */
[----:B------:R-:W-:Y:S02]  /*0190*/  SEL R5, R5, 0xffffffe3, P0 ;  /* 0xffffffe305057807 */ /* 0x000fe40000000000 */
[----:B------:R-:W-:Y:S01]  /*01a0*/  IADD3 R8, PT, PT, R0, 0xc, RZ ;  /* 0x0000000c00087810 */ /* 0x000fe20007ffe0ff */
[----:B------:R-:W-:Y:S01]  /*01b0*/  IMAD R6, R6, 0x12, RZ ;  /* 0x0000001206067824 */ /* 0x000fe200078e02ff */
[----:B------:R-:W-:Y:S01]  /*01c0*/  SHF.R.U32.HI R50, RZ, 0x2, R2 ;  /* 0x00000002ff327819 */ /* 0x000fe20000011602 */
[----:B------:R-:W-:Y:S01]  /*01d0*/  IMAD R3, R3, 0xcd, RZ ;  /* 0x000000cd03037824 */ /* 0x000fe200078e02ff */
[----:B------:R-:W-:Y:S01]  /*01e0*/  LOP3.LUT R9, R7, 0xffff, RZ, 0xc0, !PT ;  /* 0x0000ffff07097812 */ /* 0x000fe200078ec0ff */
[----:B------:R-:W-:Y:S01]  /*01f0*/  IMAD.MOV R10, RZ, RZ, -R6 ;  /* 0x000000ffff0a7224 */ /* 0x000fe200078e0a06 */
[----:B------:R-:W-:Y:S01]  /*0200*/  LOP3.LUT R6, R8, 0xffff, RZ, 0xc0, !PT ;  /* 0x0000ffff08067812 */ /* 0x000fe200078ec0ff */
[----:B------:R-:W-:Y:S01]  /*0210*/  IMAD R12, R50, 0x54, R5 ;  /* 0x00000054320c7824 */ /* 0x000fe200078e0205 */
[----:B------:R-:W-:-:S02]  /*0220*/  SHF.R.U32.HI R3, RZ, 0xa, R3 ;  /* 0x0000000aff037819 */ /* 0x000fc40000011603 */
[----:B------:R-:W-:Y:S01]  /*0230*/  PRMT R5, R10, 0x7710, RZ ;  /* 0x000077100a057816 */ /* 0x000fe200000000ff */
[C---:B------:R-:W-:Y:S01]  /*0240*/  VIADD R10, R0.reuse, 0x2 ;  /* 0x00000002000a7836 */ /* 0x040fe20000000000 */
[----:B------:R-:W-:Y:S01]  /*0250*/  LOP3.LUT P0, RZ, R3, 0x7ffffffc, R2, 0xf8, !PT ;  /* 0x7ffffffc03ff7812 */ /* 0x000fe2000780f802 */
[----:B------:R-:W-:Y:S01]  /*0260*/  IMAD R2, R9, 0xe39, RZ ;  /* 0x00000e3909027824 */ /* 0x000fe200078e02ff */
[----:B------:R-:W-:Y:S01]  /*0270*/  IADD3 R9, PT, PT, R0, 0x6, RZ ;  /* 0x0000000600097810 */ /* 0x000fe20007ffe0ff */
[----:B------:R-:W-:Y:S01]  /*0280*/  IMAD R12, R3, 0x1c, R12 ;  /* 0x0000001c030c7824 */ /* 0x000fe200078e020c */
[----:B------:R-:W-:Y:S01]  /*0290*/  IADD3 R3, PT, PT, R4, R5, RZ ;  /* 0x0000000504037210 */ /* 0x000fe20007ffe0ff */
[----:B------:R-:W-:Y:S01]  /*02a0*/  IMAD R4, R6, 0xe39, RZ ;  /* 0x00000e3906047824 */ /* 0x000fe200078e02ff */
[----:B------:R-:W-:Y:S02]  /*02b0*/  IADD3 R6, PT, PT, R0, 0x10, RZ ;  /* 0x0000001000067810 */ /* 0x000fe40007ffe0ff */
[----:B------:R-:W-:-:S02]  /*02c0*/  SHF.R.U32.HI R2, RZ, 0x10, R2 ;  /* 0x00000010ff027819 */ /* 0x000fc40000011602 */
[----:B------:R-:W-:Y:S02]  /*02d0*/  LOP3.LUT R5, R6, 0xffff, RZ, 0xc0, !PT ;  /* 0x0000ffff06057812 */ /* 0x000fe400078ec0ff */
[----:B------:R-:W-:Y:S02]  /*02e0*/  LOP3.LUT R11, R10, 0xffff, RZ, 0xc0, !PT ;  /* 0x0000ffff0a0b7812 */ /* 0x000fe400078ec0ff */
[----:B------:R-:W-:Y:S01]  /*02f0*/  PRMT R2, R2, 0x9910, RZ ;  /* 0x0000991002027816 */ /* 0x000fe200000000ff */
[----:B------:R-:W-:Y:S01]  /*0300*/  IMAD R5, R5, 0xe39, RZ ;  /* 0x00000e3905057824 */ /* 0x000fe200078e02ff */
[----:B------:R-:W-:Y:S01]  /*0310*/  LOP3.LUT R13, R9, 0xffff, RZ, 0xc0, !PT ;  /* 0x0000ffff090d7812 */ /* 0x000fe200078ec0ff */
[----:B------:R-:W-:Y:S01]  /*0320*/  IMAD R11, R11, 0xe39, RZ ;  /* 0x00000e390b0b7824 */ /* 0x000fe200078e02ff */
[----:B------:R-:W-:Y:S01]  /*0330*/  SHF.R.U32.HI R4, RZ, 0x10, R4 ;  /* 0x00000010ff047819 */ /* 0x000fe20000011604 */
[----:B------:R-:W-:Y:S01]  /*0340*/  IMAD R2, R2, 0x12, RZ ;  /* 0x0000001202027824 */ /* 0x000fe200078e02ff */
[----:B------:R-:W-:Y:S01]  /*0350*/  SHF.R.U32.HI R5, RZ, 0x10, R5 ;  /* 0x00000010ff057819 */ /* 0x000fe20000011605 */
[----:B------:R-:W-:Y:S01]  /*0360*/  IMAD R13, R13, 0xe39, RZ ;  /* 0x00000e390d0d7824 */ /* 0x000fe200078e02ff */
[----:B------:R-:W-:-:S02]  /*0370*/  PRMT R4, R4, 0x9910, RZ ;  /* 0x0000991004047816 */ /* 0x000fc400000000ff */
[----:B------:R-:W-:Y:S02]  /*0380*/  SHF.R.U32.HI R11, RZ, 0x10, R11 ;  /* 0x00000010ff0b7819 */ /* 0x000fe4000001160b */
[----:B------:R-:W-:Y:S01]  /*0390*/  IADD3 R14, PT, PT, RZ, -R2, RZ ;  /* 0x80000002ff0e7210 */ /* 0x000fe20007ffe0ff */
[----:B------:R-:W-:Y:S01]  /*03a0*/  IMAD R4, R4, 0x12, RZ ;  /* 0x0000001204047824 */ /* 0x000fe200078e02ff */
[----:B------:R-:W-:Y:S02]  /*03b0*/  SHF.R.U32.HI R2, RZ, 0x10, R13 ;  /* 0x00000010ff027819 */ /* 0x000fe4000001160d */
[----:B------:R-:W-:Y:S01]  /*03c0*/  PRMT R13, R5, 0x9910, RZ ;  /* 0x00009910050d7816 */ /* 0x000fe200000000ff */
[----:B------:R-:W-:Y:S01]  /*03d0*/  IMAD.MOV R5, RZ, RZ, -R4 ;  /* 0x000000ffff057224 */ /* 0x000fe200078e0a04 */
[----:B------:R-:W-:Y:S02]  /*03e0*/  PRMT R15, R11, 0x9910, RZ ;  /* 0x000099100b0f7816 */ /* 0x000fe400000000ff */
[----:B------:R-:W-:-:S02]  /*03f0*/  PRMT R14, R14, 0x7710, RZ ;  /* 0x000077100e0e7816 */ /* 0x000fc400000000ff */
[----:B------:R-:W-:Y:S02]  /*0400*/  MOV R11, R13 ;  /* 0x0000000d000b7202 */ /* 0x000fe40000000f00 */
[----:B------:R-:W-:Y:S01]  /*0410*/  MOV R13, R15 ;  /* 0x0000000f000d7202 */ /* 0x000fe20000000f00 */
[----:B------:R-:W-:Y:S01]  /*0420*/  IMAD.IADD R4, R7, 0x1, R14 ;  /* 0x0000000107047824 */ /* 0x000fe200078e020e */
[----:B------:R-:W-:Y:S02]  /*0430*/  PRMT R5, R5, 0x7710, RZ ;  /* 0x0000771005057816 */ /* 0x000fe400000000ff */
[----:B------:R-:W-:Y:S01]  /*0440*/  PRMT R14, R2, 0x9910, RZ ;  /* 0x00009910020e7816 */ /* 0x000fe200000000ff */
[----:B------:R-:W-:Y:S01]  /*0450*/  IMAD R7, R13, 0x12, RZ ;  /* 0x000000120d077824 */ /* 0x000fe200078e02ff */
[----:B------:R-:W-:Y:S01]  /*0460*/  IADD3 R5, PT, PT, R8, R5, RZ ;  /* 0x0000000508057210 */ /* 0x000fe20007ffe0ff */
[----:B------:R-:W-:Y:S01]  /*0470*/  IMAD R2, R11, 0x12, RZ ;  /* 0x000000120b027824 */ /* 0x000fe200078e02ff */
[C---:B------:R-:W-:Y:S01]  /*0480*/  IADD3 R13, PT, PT, R0.reuse, 0xa, RZ ;  /* 0x0000000a000d7810 */ /* 0x040fe20007ffe0ff */
[----:B------:R-:W-:Y:S01]  /*0490*/  IMAD.MOV.U32 R8, RZ, RZ, R14 ;  /* 0x000000ffff087224 */ /* 0x000fe200078e000e */
[----:B------:R-:W-:Y:S01]  /*04a0*/  IADD3 R11, PT, PT, RZ, -R7, RZ ;  /* 0x80000007ff0b7210 */ /* 0x000fe20007ffe0ff */
[----:B------:R-:W-:Y:S01]  /*04b0*/  VIADD R14, R0, 0xe ;  /* 0x0000000e000e7836 */ /* 0x000fe20000000000 */
[----:B------:R-:W-:-:S02]  /*04c0*/  IADD3 R2, PT, PT, RZ, -R2, RZ ;  /* 0x80000002ff027210 */ /* 0x000fc40007ffe0ff */
[----:B------:R-:W-:Y:S02]  /*04d0*/  PRMT R11, R11, 0x7710, RZ ;  /* 0x000077100b0b7816 */ /* 0x000fe400000000ff */
[----:B------:R-:W-:Y:S02]  /*04e0*/  LOP3.LUT R16, R14, 0xffff, RZ, 0xc0, !PT ;  /* 0x0000ffff0e107812 */ /* 0x000fe400078ec0ff */
[----:B------:R-:W-:Y:S02]  /*04f0*/  LOP3.LUT R15, R13, 0xffff, RZ, 0xc0, !PT ;  /* 0x0000ffff0d0f7812 */ /* 0x000fe400078ec0ff */
[----:B------:R-:W-:Y:S01]  /*0500*/  PRMT R7, R2, 0x7710, RZ ;  /* 0x0000771002077816 */ /* 0x000fe200000000ff */
[----:B------:R-:W-:Y:S01]  /*0510*/  IMAD R2, R8, 0x12, RZ ;  /* 0x0000001208027824 */ /* 0x000fe200078e02ff */
[----:B------:R-:W-:Y:S01]  /*0520*/  IADD3 R8, PT, PT, R10, R11, RZ ;  /* 0x0000000b0a087210 */ /* 0x000fe20007ffe0ff */
[----:B------:R-:W-:Y:S01]  /*0530*/  IMAD R10, R16, 0xe39, RZ ;  /* 0x00000e39100a7824 */ /* 0x000fe200078e02ff */
[----:B------:R-:W-:Y:S01]  /*0540*/  IADD3 R6, PT, PT, R6, R7, RZ ;  /* 0x0000000706067210 */ /* 0x000fe20007ffe0ff */
[----:B------:R-:W-:Y:S01]  /*0550*/  IMAD R7, R15, 0xe39, RZ ;  /* 0x00000e390f077824 */ /* 0x000fe200078e02ff */
[----:B------:R-:W-:Y:S01]  /*0560*/  LOP3.LUT R11, R0, 0xa00, RZ, 0xfc, !PT ;  /* 0x00000a00000b7812 */ /* 0x000fe200078efcff */
[----:B------:R-:W-:Y:S01]  /*0570*/  IMAD.MOV R15, RZ, RZ, -R2 ;  /* 0x000000ffff0f7224 */ /* 0x000fe200078e0a02 */
[----:B------:R-:W-:-:S02]  /*0580*/  SHF.R.U32.HI R10, RZ, 0x10, R10 ;  /* 0x00000010ff0a7819 */ /* 0x000fc4000001160a */
[----:B------:R-:W-:Y:S02]  /*0590*/  LOP3.LUT R2, R0, 0x100, RZ, 0xfc, !PT ;  /* 0x0000010000027812 */ /* 0x000fe400078efcff */
[----:B------:R-:W-:Y:S02]  /*05a0*/  PRMT R16, R15, 0x7710, RZ ;  /* 0x000077100f107816 */ /* 0x000fe400000000ff */
[----:B------:R-:W-:Y:S02]  /*05b0*/  SHF.R.U32.HI R7, RZ, 0x10, R7 ;  /* 0x00000010ff077819 */ /* 0x000fe40000011607 */
[----:B------:R-:W-:Y:S02]  /*05c0*/  PRMT R15, R10, 0x9910, RZ ;  /* 0x000099100a0f7816 */ /* 0x000fe400000000ff */
[----:B------:R-:W-:Y:S02]  /*05d0*/  LOP3.LUT R2, R2, 0xffff, RZ, 0xc0, !PT ;  /* 0x0000ffff02027812 */ /* 0x000fe400078ec0ff */
[----:B------:R-:W-:-:S02]  /*05e0*/  PRMT R7, R7, 0x9910, RZ ;  /* 0x0000991007077816 */ /* 0x000fc400000000ff */
[----:B------:R-:W-:Y:S01]  /*05f0*/  LOP3.LUT R10, R11, 0xffff, RZ, 0xc0, !PT ;  /* 0x0000ffff0b0a7812 */ /* 0x000fe200078ec0ff */
[----:B------:R-:W-:Y:S01]  /*0600*/  IMAD R2, R2, 0xe39, RZ ;  /* 0x00000e3902027824 */ /* 0x000fe200078e02ff */
[----:B------:R-:W-:Y:S01]  /*0610*/  MOV R11, R15 ;  /* 0x0000000f000b7202 */ /* 0x000fe20000000f00 */
[----:B------:R-:W-:Y:S01]  /*0620*/  IMAD R7, R7, 0x12, RZ ;  /* 0x0000001207077824 */ /* 0x000fe200078e02ff */
[----:B------:R-:W-:Y:S01]  /*0630*/  IADD3 R9, PT, PT, R9, R16, RZ ;  /* 0x0000001009097210 */ /* 0x000fe20007ffe0ff */
[----:B------:R-:W-:Y:S01]  /*0640*/  IMAD R15, R10, 0xe39, RZ ;  /* 0x00000e390a0f7824 */ /* 0x000fe200078e02ff */
[----:B------:R-:W-:Y:S01]  /*0650*/  PRMT R16, R0, 0x9910, RZ ;  /* 0x0000991000107816 */ /* 0x000fe200000000ff */
[----:B------:R-:W-:Y:S01]  /*0660*/  IMAD R11, R11, 0x12, RZ ;  /* 0x000000120b0b7824 */ /* 0x000fe200078e02ff */
[----:B------:R-:W-:Y:S02]  /*0670*/  SHF.R.U32.HI R2, RZ, 0x10, R2 ;  /* 0x00000010ff027819 */ /* 0x000fe40000011602 */
[----:B------:R-:W-:Y:S01]  /*0680*/  IADD3 R7, PT, PT, RZ, -R7, RZ ;  /* 0x80000007ff077210 */ /* 0x000fe20007ffe0ff */
[----:B------:R-:W-:Y:S01]  /*0690*/  IMAD.MOV.U32 R10, RZ, RZ, R16 ;  /* 0x000000ffff0a7224 */ /* 0x000fe200078e0010 */
[----:B------:R-:W-:-:S02]  /*06a0*/  IADD3 R11, PT, PT, RZ, -R11, RZ ;  /* 0x8000000bff0b7210 */ /* 0x000fc40007ffe0ff */
[----:B------:R-:W-:Y:S01]  /*06b0*/  PRMT R16, R2, 0x9910, RZ ;  /* 0x0000991002107816 */ /* 0x000fe200000000ff */
[----:B------:R-:W-:Y:S01]  /*06c0*/  IMAD R2, R10, 0x39, RZ ;  /* 0x000000390a027824 */ /* 0x000fe200078e02ff */
[----:B------:R-:W-:Y:S02]  /*06d0*/  PRMT R20, R7, 0x7710, RZ ;  /* 0x0000771007147816 */ /* 0x000fe400000000ff */
[----:B------:R-:W-:Y:S01]  /*06e0*/  PRMT R7, R11, 0x7710, RZ ;  /* 0x000077100b077816 */ /* 0x000fe200000000ff */
[----:B------:R-:W-:Y:S01]  /*06f0*/  IMAD R16, R16, 0x480, RZ ;  /* 0x0000048010107824 */ /* 0x000fe200078e02ff */
[----:B------:R-:W-:Y:S01]  /*0700*/  SHF.R.U32.HI R15, RZ, 0x10, R15 ;  /* 0x00000010ff0f7819 */ /* 0x000fe2000001160f */
[----:B------:R-:W-:Y:S01]  /*0710*/  IMAD.IADD R13, R13, 0x1, R20 ;  /* 0x000000010d0d7824 */ /* 0x000fe200078e0214 */
[----:B------:R-:W-:Y:S02]  /*0720*/  IADD3 R14, PT, PT, R14, R7, RZ ;  /* 0x000000070e0e7210 */ /* 0x000fe40007ffe0ff */
[----:B------:R-:W-:Y:S01]  /*0730*/  LOP3.LUT R7, R2, 0xffff, RZ, 0xc0, !PT ;  /* 0x0000ffff02077812 */ /* 0x000fe200078ec0ff */
[----:B------:R-:W-:Y:S01]  /*0740*/  IMAD R18, R15, 0x480, RZ ;  /* 0x000004800f127824 */ /* 0x000fe200078e02ff */
[----:B------:R-:W-:-:S02]  /*0750*/  LOP3.LUT R11, R0, 0x200, RZ, 0xfc, !PT ;  /* 0x00000200000b7812 */ /* 0x000fc400078efcff */
[----:B------:R-:W-:Y:S02]  /*0760*/  SHF.R.U32.HI R7, RZ, 0xa, R7 ;  /* 0x0000000aff077819 */ /* 0x000fe40000011607 */
[--C-:B------:R-:W-:Y:S02]  /*0770*/  LOP3.LUT R2, R18, 0xffff, R3.reuse, 0xf8, !PT ;  /* 0x0000ffff12027812 */ /* 0x100fe400078ef803 */
[----:B------:R-:W-:Y:S02]  /*0780*/  LOP3.LUT R3, R16, 0xffff, R3, 0xc8, !PT ;  /* 0x0000ffff10037812 */ /* 0x000fe400078ec803 */
[----:B------:R-:W-:Y:S02]  /*0790*/  PRMT R20, R7, 0x9910, RZ ;  /* 0x0000991007147816 */ /* 0x000fe400000000ff */
[C---:B------:R-:W-:Y:S02]  /*07a0*/  LOP3.LUT R16, R0.reuse, 0xb00, RZ, 0xfc, !PT ;  /* 0x00000b0000107812 */ /* 0x040fe400078efcff */
[----:B------:R-:W-:-:S02]  /*07b0*/  LOP3.LUT R15, R0, 0x300, RZ, 0xfc, !PT ;  /* 0x00000300000f7812 */ /* 0x000fc400078efcff */
[----:B------:R-:W-:Y:S02]  /*07c0*/  LOP3.LUT R18, R11, 0xffff, RZ, 0xc0, !PT ;  /* 0x0000ffff0b127812 */ /* 0x000fe400078ec0ff */
[----:B------:R-:W-:Y:S02]  /*07d0*/  MOV R11, R20 ;  /* 0x00000014000b7202 */ /* 0x000fe40000000f00 */
[----:B------:R-:W-:Y:S02]  /*07e0*/  LOP3.LUT R19, R16, 0xffff, RZ, 0xc0, !PT ;  /* 0x0000ffff10137812 */ /* 0x000fe400078ec0ff */
[----:B------:R-:W-:Y:S01]  /*07f0*/  LOP3.LUT R17, R0, 0xc00, RZ, 0xfc, !PT ;  /* 0x00000c0000117812 */ /* 0x000fe200078efcff */
[----:B------:R-:W-:Y:S01]  /*0800*/  IMAD R11, R11, 0x12, RZ ;  /* 0x000000120b0b7824 */ /* 0x000fe200078e02ff */
[----:B------:R-:W-:Y:S01]  /*0810*/  LOP3.LUT R16, R15, 0xffff, RZ, 0xc0, !PT ;  /* 0x0000ffff0f107812 */ /* 0x000fe200078ec0ff */
[----:B------:R-:W-:Y:S01]  /*0820*/  IMAD R15, R18, 0xe39, RZ ;  /* 0x00000e39120f7824 */ /* 0x000fe200078e02ff */
[----:B------:R-:W-:Y:S01]  /*0830*/  LOP3.LUT R20, R17, 0xffff, RZ, 0xc0, !PT ;  /* 0x0000ffff11147812 */ /* 0x000fe200078ec0ff */
[----:B------:R-:W-:Y:S01]  /*0840*/  IMAD.MOV R18, RZ, RZ, -R11 ;  /* 0x000000ffff127224 */ /* 0x000fe200078e0a0b */
[----:B------:R-:W-:Y:S01]  /*0850*/  LOP3.LUT R48, R7, 0xffff, RZ, 0xc0, !PT ;  /* 0x0000ffff07307812 */ /* 0x000fe200078ec0ff */
[----:B------:R-:W-:Y:S01]  /*0860*/  IMAD R16, R16, 0xe39, RZ ;  /* 0x00000e3910107824 */ /* 0x000fe200078e02ff */
[----:B------:R-:W-:Y:S01]  /*0870*/  SHF.R.U32.HI R15, RZ, 0x10, R15 ;  /* 0x00000010ff0f7819 */ /* 0x000fe2000001160f */
[----:B------:R-:W-:Y:S01]  /*0880*/  IMAD R17, R19, 0xe39, RZ ;  /* 0x00000e3913117824 */ /* 0x000fe200078e02ff */
[----:B------:R-:W-:Y:S01]  /*0890*/  PRMT R7, R18, 0x7710, RZ ;  /* 0x0000771012077816 */ /* 0x000fe200000000ff */
[----:B------:R-:W-:Y:S01]  /*08a0*/  IMAD R20, R20, 0xe39, RZ ;  /* 0x00000e3914147824 */ /* 0x000fe200078e02ff */
[----:B------:R-:W-:Y:S01]  /*08b0*/  SHF.R.U32.HI R16, RZ, 0x10, R16 ;  /* 0x00000010ff107819 */ /* 0x000fe20000011610 */
[----:B------:R-:W-:Y:S01]  /*08c0*/  IMAD R48, R48, 0x480, RZ ;  /* 0x0000048030307824 */ /* 0x000fe200078e02ff */
[----:B------:R-:W-:Y:S01]  /*08d0*/  SHF.R.U32.HI R17, RZ, 0x10, R17 ;  /* 0x00000010ff117819 */ /* 0x000fe20000011611 */
[----:B------:R-:W-:Y:S01]  /*08e0*/  IMAD R15, R15, 0x480, RZ ;  /* 0x000004800f0f7824 */ /* 0x000fe200078e02ff */
[----:B------:R-:W-:Y:S01]  /*08f0*/  SHF.R.U32.HI R11, RZ, 0x10, R20 ;  /* 0x00000010ff0b7819 */ /* 0x000fe20000011614 */
[----:B------:R-:W-:Y:S01]  /*0900*/  IMAD R16, R16, 0x480, RZ ;  /* 0x0000048010107824 */ /* 0x000fe200078e02ff */
[----:B------:R-:W-:Y:S01]  /*0910*/  IADD3 R7, PT, PT, R7, R0, RZ ;  /* 0x0000000007077210 */ /* 0x000fe20007ffe0ff */
[----:B------:R-:W-:Y:S01]  /*0920*/  IMAD R17, R17, 0x480, RZ ;  /* 0x0000048011117824 */ /* 0x000fe200078e02ff */
[----:B------:R-:W-:Y:S01]  /*0930*/  LOP3.LUT R5, R5, 0xffff, RZ, 0xc0, !PT ;  /* 0x0000ffff05057812 */ /* 0x000fe200078ec0ff */
[----:B------:R-:W-:Y:S01]  /*0940*/  IMAD R18, R11, 0x480, RZ ;  /* 0x000004800b127824 */ /* 0x000fe200078e02ff */
[----:B------:R-:W-:-:S02]  /*0950*/  LOP3.LUT R4, R4, 0xffff, RZ, 0xc0, !PT ;  /* 0x0000ffff04047812 */ /* 0x000fc400078ec0ff */
[----:B------:R-:W-:Y:S02]  /*0960*/  LOP3.LUT R48, R48, 0xff, R7, 0xf8, !PT ;  /* 0x000000ff30307812 */ /* 0x000fe400078ef807 */
[----:B------:R-:W-:Y:S02]  /*0970*/  LOP3.LUT R46, R16, R5, RZ, 0xfc, !PT ;  /* 0x00000005102e7212 */ /* 0x000fe400078efcff */
[C---:B------:R-:W-:Y:S02]  /*0980*/  LOP3.LUT R7, R0.reuse, 0x400, RZ, 0xfc, !PT ;  /* 0x0000040000077812 */ /* 0x040fe400078efcff */
[----:B------:R-:W-:Y:S02]  /*0990*/  LOP3.LUT R16, R0, 0xd00, RZ, 0xfc, !PT ;  /* 0x00000d0000107812 */ /* 0x000fe400078efcff */
[-C--:B------:R-:W-:Y:S02]  /*09a0*/  LOP3.LUT R47, R15, R4.reuse, RZ, 0xfc, !PT ;  /* 0x000000040f2f7212 */ /* 0x080fe400078efcff */
[----:B------:R-:W-:-:S02]  /*09b0*/  LOP3.LUT R4, R17, R4, RZ, 0xfc, !PT ;  /* 0x0000000411047212 */ /* 0x000fc400078efcff */
[----:B------:R-:W-:Y:S02]  /*09c0*/  LOP3.LUT R5, R18, R5, RZ, 0xfc, !PT ;  /* 0x0000000512057212 */ /* 0x000fe400078efcff */
[C---:B------:R-:W-:Y:S02]  /*09d0*/  LOP3.LUT R11, R0.reuse, 0x500, RZ, 0xfc, !PT ;  /* 0x00000500000b7812 */ /* 0x040fe400078efcff */
[----:B------:R-:W-:Y:S02]  /*09e0*/  LOP3.LUT R17, R0, 0xe00, RZ, 0xfc, !PT ;  /* 0x00000e0000117812 */ /* 0x000fe400078efcff */
[----:B------:R-:W-:Y:S02]  /*09f0*/  LOP3.LUT R18, R7, 0xffff, RZ, 0xc0, !PT ;  /* 0x0000ffff07127812 */ /* 0x000fe400078ec0ff */
[----:B------:R-:W-:Y:S02]  /*0a00*/  LOP3.LUT R16, R16, 0xffff, RZ, 0xc0, !PT ;  /* 0x0000ffff10107812 */ /* 0x000fe400078ec0ff */
[----:B------:R-:W-:Y:S01]  /*0a10*/  LOP3.LUT R15, R0, 0x600, RZ, 0xfc, !PT ;  /* 0x00000600000f7812 */ /* 0x000fe200078efcff */
[----:B------:R-:W-:Y:S01]  /*0a20*/  IMAD R18, R18, 0xe39, RZ ;  /* 0x00000e3912127824 */ /* 0x000fe200078e02ff */
[----:B------:R-:W-:-:S02]  /*0a30*/  LOP3.LUT R11, R11, 0xffff, RZ, 0xc0, !PT ;  /* 0x0000ffff0b0b7812 */ /* 0x000fc400078ec0ff */
[----:B------:R-:W-:Y:S01]  /*0a40*/  LOP3.LUT R19, R17, 0xffff, RZ, 0xc0, !PT ;  /* 0x0000ffff11137812 */ /* 0x000fe200078ec0ff */
[----:B------:R-:W-:Y:S01]  /*0a50*/  IMAD R17, R16, 0xe39, RZ ;  /* 0x00000e3910117824 */ /* 0x000fe200078e02ff */
[----:B------:R-:W-:Y:S02]  /*0a60*/  LOP3.LUT R7, R0, 0xf00, RZ, 0xfc, !PT ;  /* 0x00000f0000077812 */ /* 0x000fe400078efcff */
[----:B------:R-:W-:Y:S01]  /*0a70*/  LOP3.LUT R16, R15, 0xffff, RZ, 0xc0, !PT ;  /* 0x0000ffff0f107812 */ /* 0x000fe200078ec0ff */
[----:B------:R-:W-:Y:S01]  /*0a80*/  IMAD R15, R11, 0xe39, RZ ;  /* 0x00000e390b0f7824 */ /* 0x000fe200078e02ff */
[----:B------:R-:W-:Y:S02]  /*0a90*/  LOP3.LUT R20, R7, 0xffff, RZ, 0xc0, !PT ;  /* 0x0000ffff07147812 */ /* 0x000fe400078ec0ff */
[----:B------:R-:W-:Y:S01]  /*0aa0*/  SHF.R.U32.HI R7, RZ, 0x10, R18 ;  /* 0x00000010ff077819 */ /* 0x000fe20000011612 */
[----:B------:R-:W-:Y:S01]  /*0ab0*/  IMAD R18, R19, 0xe39, RZ ;  /* 0x00000e3913127824 */ /* 0x000fe200078e02ff */
[----:B------:R-:W-:Y:S01]  /*0ac0*/  SHF.R.U32.HI R11, RZ, 0x10, R17 ;  /* 0x00000010ff0b7819 */ /* 0x000fe20000011611 */
[----:B------:R-:W-:Y:S01]  /*0ad0*/  IMAD R19, R16, 0xe39, RZ ;  /* 0x00000e3910137824 */ /* 0x000fe200078e02ff */
[----:B------:R-:W-:Y:S01]  /*0ae0*/  LOP3.LUT R16, R6, 0xffff, RZ, 0xc0, !PT ;  /* 0x0000ffff06107812 */ /* 0x000fe200078ec0ff */
[----:B------:R-:W-:Y:S01]  /*0af0*/  IMAD R7, R7, 0x480, RZ ;  /* 0x0000048007077824 */ /* 0x000fe200078e02ff */
[----:B------:R-:W-:Y:S01]  /*0b00*/  SHF.R.U32.HI R18, RZ, 0x10, R18 ;  /* 0x00000010ff127819 */ /* 0x000fe20000011612 */
[----:B------:R-:W-:Y:S01]  /*0b10*/  IMAD R17, R11, 0x480, RZ ;  /* 0x000004800b117824 */ /* 0x000fe200078e02ff */
[----:B------:R-:W-:Y:S01]  /*0b20*/  SHF.R.U32.HI R11, RZ, 0x10, R15 ;  /* 0x00000010ff0b7819 */ /* 0x000fe2000001160f */
[----:B------:R-:W-:Y:S01]  /*0b30*/  IMAD R20, R20, 0xe39, RZ ;  /* 0x00000e3914147824 */ /* 0x000fe200078e02ff */
[----:B------:R-:W-:Y:S01]  /*0b40*/  SHF.R.U32.HI R15, RZ, 0x10, R19 ;  /* 0x00000010ff0f7819 */ /* 0x000fe20000011613 */
[----:B------:R-:W-:Y:S01]  /*0b50*/  IMAD R19, R18, 0x480, RZ ;  /* 0x0000048012137824 */ /* 0x000fe200078e02ff */
[-C--:B------:R-:W-:Y:S01]  /*0b60*/  LOP3.LUT R6, R7, R16.reuse, RZ, 0xfc, !PT ;  /* 0x0000001007067212 */ /* 0x080fe200078efcff */
[----:B------:R-:W-:Y:S01]  /*0b70*/  IMAD R11, R11, 0x480, RZ ;  /* 0x000004800b0b7824 */ /* 0x000fe200078e02ff */
[----:B------:R-:W-:Y:S01]  /*0b80*/  LOP3.LUT R7, R17, R16, RZ, 0xfc, !PT ;  /* 0x0000001011077212 */ /* 0x000fe200078efcff */
[----:B------:R-:W-:Y:S01]  /*0b90*/  IMAD R17, R15, 0x480, RZ ;  /* 0x000004800f117824 */ /* 0x000fe200078e02ff */
[----:B------:R-:W-:Y:S01]  /*0ba0*/  LOP3.LUT R18, R9, 0xffff, RZ, 0xc0, !PT ;  /* 0x0000ffff09127812 */ /* 0x000fe200078ec0ff */
[----:B------:R-:W-:Y:S01]  /*0bb0*/  IMAD R15, R10, 0xcd, RZ ;  /* 0x000000cd0a0f7824 */ /* 0x000fe200078e02ff */
[----:B------:R-:W-:-:S02]  /*0bc0*/  SHF.R.U32.HI R20, RZ, 0x10, R20 ;  /* 0x00000010ff147819 */ /* 0x000fc40000011614 */
[----:B------:R-:W-:Y:S02]  /*0bd0*/  LOP3.LUT R16, R8, 0xffff, RZ, 0xc0, !PT ;  /* 0x0000ffff08107812 */ /* 0x000fe400078ec0ff */
[----:B------:R-:W-:Y:S01]  /*0be0*/  LOP3.LUT R15, R15, 0xffff, RZ, 0xc0, !PT ;  /* 0x0000ffff0f0f7812 */ /* 0x000fe200078ec0ff */
[----:B------:R-:W-:Y:S01]  /*0bf0*/  IMAD R21, R20, 0x480, RZ ;  /* 0x0000048014157824 */ /* 0x000fe200078e02ff */
[----:B------:R-:W-:Y:S02]  /*0c00*/  LOP3.LUT R10, R17, R18, RZ, 0xfc, !PT ;  /* 0x00000012110a7212 */ /* 0x000fe400078efcff */
[----:B------:R-:W-:Y:S02]  /*0c10*/  SHF.R.U32.HI R15, RZ, 0xa, R15 ;  /* 0x0000000aff0f7819 */ /* 0x000fe4000001160f */
[----:B------:R-:W-:Y:S02]  /*0c20*/  LOP3.LUT R17, R0, 0x800, RZ, 0xfc, !PT ;  /* 0x0000080000117812 */ /* 0x000fe400078efcff */
[----:B------:R-:W-:-:S02]  /*0c30*/  PRMT R15, R15, 0x9910, RZ ;  /* 0x000099100f0f7816 */ /* 0x000fc400000000ff */
[-C--:B------:R-:W-:Y:S02]  /*0c40*/  LOP3.LUT R8, R11, R16.reuse, RZ, 0xfc, !PT ;  /* 0x000000100b087212 */ /* 0x080fe400078efcff */
[----:B------:R-:W-:Y:S02]  /*0c50*/  LOP3.LUT R9, R19, R16, RZ, 0xfc, !PT ;  /* 0x0000001013097212 */ /* 0x000fe400078efcff */
[C---:B------:R-:W-:Y:S02]  /*0c60*/  LOP3.LUT R16, R0.reuse, 0x700, RZ, 0xfc, !PT ;  /* 0x0000070000107812 */ /* 0x040fe400078efcff */
[----:B------:R-:W-:Y:S02]  /*0c70*/  LOP3.LUT R19, R0, 0x1100, RZ, 0xfc, !PT ;  /* 0x0000110000137812 */ /* 0x000fe400078efcff */
[----:B------:R-:W-:Y:S02]  /*0c80*/  LOP3.LUT R17, R17, 0xffff, RZ, 0xc0, !PT ;  /* 0x0000ffff11117812 */ /* 0x000fe400078ec0ff */
[----:B------:R-:W-:-:S02]  /*0c90*/  LOP3.LUT R11, R21, R18, RZ, 0xfc, !PT ;  /* 0x00000012150b7212 */ /* 0x000fc400078efcff */
[----:B------:R-:W-:Y:S01]  /*0ca0*/  LEA R25, R49, R12, 0x2 ;  /* 0x0000000c31197211 */ /* 0x000fe200078e10ff */
[----:B------:R-:W-:Y:S01]  /*0cb0*/  IMAD R12, R15, 0x5, RZ ;  /* 0x000000050f0c7824 */ /* 0x000fe200078e02ff */
[----:B------:R-:W-:Y:S01]  /*0cc0*/  LOP3.LUT R18, R0, 0x1000, RZ, 0xfc, !PT ;  /* 0x0000100000127812 */ /* 0x000fe200078efcff */
[----:B------:R-:W-:Y:S01]  /*0cd0*/  IMAD R17, R17, 0xe39, RZ ;  /* 0x00000e3911117824 */ /* 0x000fe200078e02ff */
[----:B------:R-:W-:Y:S01]  /*0ce0*/  LOP3.LUT R16, R16, 0xffff, RZ, 0xc0, !PT ;  /* 0x0000ffff10107812 */ /* 0x000fe200078ec0ff */
[----:B------:R-:W-:Y:S01]  /*0cf0*/  IMAD.MOV R23, RZ, RZ, -R12 ;  /* 0x000000ffff177224 */ /* 0x000fe200078e0a0c */
[----:B------:R-:W-:Y:S01]  /*0d00*/  LOP3.LUT R19, R19, 0xffff, RZ, 0xc0, !PT ;  /* 0x0000ffff13137812 */ /* 0x000fe200078ec0ff */
[----:B------:R-:W-:Y:S01]  /*0d10*/  IMAD R49, R50, -0x7, R49 ;  /* 0xfffffff932317824 */ /* 0x000fe200078e0231 */
[----:B------:R-:W-:Y:S01]  /*0d20*/  LOP3.LUT R18, R18, 0xffff, RZ, 0xc0, !PT ;  /* 0x0000ffff12127812 */ /* 0x000fe200078ec0ff */
[----:B------:R-:W-:Y:S01]  /*0d30*/  IMAD R16, R16, 0xe39, RZ ;  /* 0x00000e3910107824 */ /* 0x000fe200078e02ff */
[----:B------:R-:W-:Y:S01]  /*0d40*/  SHF.R.U32.HI R12, RZ, 0x10, R17 ;  /* 0x00000010ff0c7819 */ /* 0x000fe20000011611 */
[----:B------:R-:W-:Y:S01]  /*0d50*/  IMAD R19, R19, 0xe39, RZ ;  /* 0x00000e3913137824 */ /* 0x000fe200078e02ff */
[----:B------:R-:W-:Y:S01]  /*0d60*/  PRMT R23, R23, 0x7710, RZ ;  /* 0x0000771017177816 */ /* 0x000fe200000000ff */
[----:B------:R-:W-:Y:S01]  /*0d70*/  IMAD R18, R18, 0xe39, RZ ;  /* 0x00000e3912127824 */ /* 0x000fe200078e02ff */
[----:B------:R-:W-:-:S02]  /*0d80*/  SHF.R.U32.HI R16, RZ, 0x10, R16 ;  /* 0x00000010ff107819 */ /* 0x000fc40000011610 */
[----:B------:R-:W-:Y:S01]  /*0d90*/  SHF.R.U32.HI R20, RZ, 0x10, R19 ;  /* 0x00000010ff147819 */ /* 0x000fe20000011613 */
[----:B------:R-:W-:Y:S01]  /*0da0*/  IMAD R19, R12, 0x480, RZ ;  /* 0x000004800c137824 */ /* 0x000fe200078e02ff */
[----:B------:R-:W-:Y:S01]  /*0db0*/  IADD3 R12, PT, PT, R23, R0, RZ ;  /* 0x00000000170c7210 */ /* 0x000fe20007ffe0ff */
[----:B------:R-:W-:Y:S01]  /*0dc0*/  IMAD R17, R16, 0x480, RZ ;  /* 0x0000048010117824 */ /* 0x000fe200078e02ff */
[----:B------:R-:W-:Y:S01]  /*0dd0*/  SHF.R.U32.HI R18, RZ, 0x10, R18 ;  /* 0x00000010ff127819 */ /* 0x000fe20000011612 */
[----:B------:R-:W-:Y:S01]  /*0de0*/  IMAD R23, R20, 0x480, RZ ;  /* 0x0000048014177824 */ /* 0x000fe200078e02ff */
[----:B------:R-:W-:Y:S02]  /*0df0*/  SHF.L.U32 R15, R49, 0x2, RZ ;  /* 0x00000002310f7819 */ /* 0x000fe400000006ff */
[----:B------:R-:W-:Y:S01]  /*0e00*/  LOP3.LUT R16, R12, 0xff, RZ, 0xc0, !PT ;  /* 0x000000ff0c107812 */ /* 0x000fe200078ec0ff */
[----:B------:R-:W-:Y:S01]  /*0e10*/  IMAD R21, R18, 0x480, RZ ;  /* 0x0000048012157824 */ /* 0x000fe200078e02ff */
[----:B------:R-:W-:-:S02]  /*0e20*/  LOP3.LUT R18, R13, 0xffff, RZ, 0xc0, !PT ;  /* 0x0000ffff0d127812 */ /* 0x000fc400078ec0ff */
[----:B------:R-:W-:Y:S02]  /*0e30*/  LOP3.LUT R20, R14, 0xffff, RZ, 0xc0, !PT ;  /* 0x0000ffff0e147812 */ /* 0x000fe400078ec0ff */
[----:B------:R-:W-:Y:S02]  /*0e40*/  LOP3.LUT P2, RZ, R15, R16, RZ, 0xfc, !PT ;  /* 0x000000100fff7212 */ /* 0x000fe4000784fcff */
[-C--:B------:R-:W-:Y:S01]  /*0e50*/  LOP3.LUT R12, R17, R18.reuse, RZ, 0xfc, !PT ;  /* 0x00000012110c7212 */ /* 0x080fe200078efcff */
[----:B------:R-:W-:Y:S01]  /*0e60*/  IMAD.IADD R17, R16, 0x1, R25 ;  /* 0x0000000110117824 */ /* 0x000fe200078e0219 */
[----:B------:R-:W-:Y:S02]  /*0e70*/  LOP3.LUT R13, R21, R18, RZ, 0xfc, !PT ;  /* 0x00000012150d7212 */ /* 0x000fe400078efcff */
[-C--:B------:R-:W-:Y:S02]  /*0e80*/  LOP3.LUT R14, R19, R20.reuse, RZ, 0xfc, !PT ;  /* 0x00000014130e7212 */ /* 0x080fe400078efcff */
[----:B------:R-:W-:-:S02]  /*0e90*/  LOP3.LUT R15, R23, R20, RZ, 0xfc, !PT ;  /* 0x00000014170f7212 */ /* 0x000fc400078efcff */
[----:B------:R-:W-:Y:S02]  /*0ea0*/  ISETP.GT.U32.AND P1, PT, R0, 0x31, PT ;  /* 0x000000310000780c */ /* 0x000fe40003f24070 */
[----:B-1--4-:R-:W-:-:S13]  /*0eb0*/  PLOP3.LUT P0, PT, P0, P2, PT, 0x2f, 0xf2 ;  /* 0x0000000000f2781c */ /* 0x012fda0000704577 */
.L_x_2:
[--C-:B------:R-:W-:Y:S01]  /*0ec0*/  IMAD.WIDE.U32 R28, R48, 0x4, R56.reuse ;  /* 0x00000004301c7825 */ /* 0x100fe200078e0038 */
[----:B------:R-:W-:Y:S03]  /*0ed0*/  BAR.SYNC.DEFER_BLOCKING 0x0 ;  /* 0x0000000000007b1d */ /* 0x000fe60000010000 */
[----:B------:R-:W-:-:S04]  /*0ee0*/  IMAD.WIDE.U32 R30, R3, 0x4, R56 ;  /* 0x00000004031e7825 */ /* 0x000fc800078e0038 */
[--C-:B------:R-:W-:Y:S01]  /*0ef0*/  IMAD.WIDE.U32 R26, R47, 0x4, R56.reuse ;  /* 0x000000042f1a7825 */ /* 0x100fe200078e0038 */
[----:B------:R-:W5:Y:S03]  /*0f00*/  LDG.E.CONSTANT R16, desc[UR8][R28.64] ;  /* 0x000000081c107981 */ /* 0x000f66000c1e9900 */
[--C-:B------:R-:W-:Y:S01]  /*0f10*/  IMAD.WIDE.U32 R18, R46, 0x4, R56.reuse ;  /* 0x000000042e127825 */ /* 0x100fe200078e0038 */
[----:B------:R0:W5:Y:S03]  /*0f20*/  LDG.E.CONSTANT R32, desc[UR8][R28.64+0x90000] ;  /* 0x090000081c207981 */ /* 0x000166000c1e9900 */
        /* <DEDUP_REMOVED lines=10> */
[--C-:B0-----:R-:W-:Y:S01]  /*0fd0*/  IMAD.WIDE.U32 R28, R14, 0x4, R56.reuse ;  /* 0x000000040e1c7825 */ /* 0x101fe200078e0038 */
[----:B------:R0:W5:Y:S03]  /*0fe0*/  LDG.E.CONSTANT R53, desc[UR8][R24.64] ;  /* 0x0000000818357981 */ /* 0x000166000c1e9900 */
[--C-:B-1----:R-:W-:Y:S01]  /*0ff0*/  IMAD.WIDE.U32 R30, R2, 0x4, R56.reuse ;  /* 0x00000004021e7825 */ /* 0x102fe200078e0038 */
[----:B------:R1:W5:Y:S03]  /*1000*/  LDG.E.CONSTANT R36, desc[UR8][R36.64] ;  /* 0x0000000824247981 */ /* 0x000366000c1e9900 */
[--C-:B------:R-:W-:Y:S01]  /*1010*/  IMAD.WIDE.U32 R38, R5, 0x4, R56.reuse ;  /* 0x0000000405267825 */ /* 0x100fe200078e0038 */
[----:B------:R1:W5:Y:S03]  /*1020*/  LDG.E.CONSTANT R42, desc[UR8][R42.64] ;  /* 0x000000082a2a7981 */ /* 0x000366000c1e9900 */
[--C-:B--2---:R-:W-:Y:S01]  /*1030*/  IMAD.WIDE.U32 R26, R7, 0x4, R56.reuse ;  /* 0x00000004071a7825 */ /* 0x104fe200078e0038 */
[----:B------:R1:W5:Y:S03]  /*1040*/  LDG.E.CONSTANT R28, desc[UR8][R28.64] ;  /* 0x000000081c1c7981 */ /* 0x000366000c1e9900 */
[--C-:B---3--:R-:W-:Y:S01]  /*1050*/  IMAD.WIDE.U32 R18, R9, 0x4, R56.reuse ;  /* 0x0000000409127825 */ /* 0x108fe200078e0038 */
[----:B------:R1:W5:Y:S03]  /*1060*/  LDG.E.CONSTANT R30, desc[UR8][R30.64] ;  /* 0x000000081e1e7981 */ /* 0x000366000c1e9900 */
[--C-:B----4-:R-:W-:Y:S01]  /*1070*/  IMAD.WIDE.U32 R20, R11, 0x4, R56.reuse ;  /* 0x000000040b147825 */ /* 0x110fe200078e0038 */
[----:B------:R1:W5:Y:S03]  /*1080*/  LDG.E.CONSTANT R38, desc[UR8][R38.64] ;  /* 0x0000000826267981 */ /* 0x000366000c1e9900 */
[--C-:B------:R-:W-:Y:S01]  /*1090*/  IMAD.WIDE.U32 R22, R13, 0x4, R56.reuse ;  /* 0x000000040d167825 */ /* 0x100fe200078e0038 */
[----:B------:R1:W5:Y:S03]  /*10a0*/  LDG.E.CONSTANT R26, desc[UR8][R26.64] ;  /* 0x000000081a1a7981 */ /* 0x000366000c1e9900 */
[----:B0-----:R-:W-:Y:S01]  /*10b0*/  IMAD.WIDE.U32 R24, R15, 0x4, R56 ;  /* 0x000000040f187825 */ /* 0x001fe200078e0038 */
[----:B------:R1:W5:Y:S04]  /*10c0*/  LDG.E.CONSTANT R54, desc[UR8][R18.64] ;  /* 0x0000000812367981 */ /* 0x000368000c1e9900 */
[----:B------:R1:W5:Y:S04]  /*10d0*/  LDG.E.CONSTANT R58, desc[UR8][R20.64] ;  /* 0x00000008143a7981 */ /* 0x000368000c1e9900 */
[----:B------:R1:W5:Y:S04]  /*10e0*/  LDG.E.CONSTANT R60, desc[UR8][R22.64] ;  /* 0x00000008163c7981 */ /* 0x000368000c1e9900 */
[----:B------:R1:W5:Y:S01]  /*10f0*/  LDG.E.CONSTANT R37, desc[UR8][R24.64] ;  /* 0x0000000818257981 */ /* 0x000362000c1e9900 */
[----:B------:R-:W-:Y:S04]  /*1100*/  BSSY.RECONVERGENT B0, `(.L_x_0) ;  /* 0x000000b000007945 */ /* 0x000fe80003800200 */
[----:B------:R-:W-:Y:S05]  /*1110*/  @P1 BRA `(.L_x_1) ;  /* 0x0000000000241947 */ /* 0x000fea0003800000 */
[----:B-1----:R-:W0:Y:S01]  /*1120*/  LDC.64 R18, c[0x0][0x380] ;  /* 0x0000e000ff127b82 */ /* 0x002e220000000a00 */
[----:B------:R-:W-:Y:S02]  /*1130*/  HFMA2 R20, -RZ, RZ, 0, 0 ;  /* 0x00000000ff147431 */ /* 0x000fe400000001ff */
[----:B0-----:R-:W-:-:S05]  /*1140*/  IMAD.WIDE R18, R17, 0x4, R18 ;  /* 0x0000000411127825 */ /* 0x001fca00078e0212 */
[----:B------:R-:W2:Y:S01]  /*1150*/  @!P0 LDG.E.CONSTANT R20, desc[UR8][R18.64] ;  /* 0x0000000812148981 */ /* 0x000ea2000c1e9900 */
[----:B------:R-:W0:Y:S01]  /*1160*/  S2UR UR6, SR_CgaCtaId ;  /* 0x00000000000679c3 */ /* 0x000e220000008800 */
[----:B------:R-:W-:Y:S02]  /*1170*/  UMOV UR5, 0x400 ;  /* 0x0000040000057882 */ /* 0x000fe40000000000 */
[----:B0-----:R-:W-:-:S06]  /*1180*/  ULEA UR5, UR6, UR5, 0x18 ;  /* 0x0000000506057291 */ /* 0x001fcc000f8ec0ff */
[----:B------:R-:W-:-:S05]  /*1190*/  LEA R21, R0, UR5, 0x2 ;  /* 0x0000000500157c11 */ /* 0x000fca000f8e10ff */
[----:B--2---:R0:W-:Y:S02]  /*11a0*/  STS [R21], R20 ;  /* 0x0000001415007388 */ /* 0x0041e40000000800 */
.L_x_1:
[----:B------:R-:W-:Y:S05]  /*11b0*/  BSYNC.RECONVERGENT B0 ;  /* 0x0000000000007941 */ /* 0x000fea0003800200 */
.L_x_0:
[----:B------:R-:W2:Y:S01]  /*11c0*/  S2R R0, SR_TID.X ;  /* 0x0000000000007919 */ /* 0x000ea20000002100 */
[----:B------:R-:W3:Y:S01]  /*11d0*/  S2UR UR7, SR_CgaCtaId ;  /* 0x00000000000779c3 */ /* 0x000ee20000008800 */
[----:B------:R-:W-:Y:S01]  /*11e0*/  UMOV UR6, 0x400 ;  /* 0x0000040000067882 */ /* 0x000fe20000000000 */
[----:B------:R-:W-:Y:S01]  /*11f0*/  UIADD3 UR4, UPT, UPT, UR4, 0x1, URZ ;  /* 0x0000000104047890 */ /* 0x000fe2000fffe0ff */
[----:B------:R-:W-:Y:S01]  /*1200*/  IADD3 R56, P2, PT, R56, 0x48, RZ ;  /* 0x0000004838387810 */ /* 0x000fe20007f5e0ff */
[----:B------:R-:W-:Y:S01]  /*1210*/  UIADD3 UR5, UPT, UPT, UR6, 0xc8, URZ ;  /* 0x000000c806057890 */ /* 0x000fe2000fffe0ff */
[----:B------:R-:W-:Y:S01]  /*1220*/  IADD3 R17, PT, PT, R17, 0x620, RZ ;  /* 0x0000062011117810 */ /* 0x000fe20007ffe0ff */
[----:B------:R-:W-:Y:S01]  /*1230*/  UISETP.NE.AND UP0, UPT, UR4, 0x40, UPT ;  /* 0x000000400400788c */ /* 0x000fe2000bf05270 */
[----:B------:R-:W-:Y:S01]  /*1240*/  IADD3.X R57, PT, PT, RZ, R57, RZ, P2, !PT ;  /* 0x00000039ff397210 */ /* 0x000fe200017fe4ff */
[----:B---3--:R-:W-:Y:S02]  /*1250*/  ULEA UR5, UR7, UR5, 0x18 ;  /* 0x0000000507057291 */ /* 0x008fe4000f8ec0ff */
[----:B------:R-:W-:-:S04]  /*1260*/  ULEA UR6, UR7, UR6, 0x18 ;  /* 0x0000000607067291 */ /* 0x000fc8000f8ec0ff */
[----:B-1----:R-:W-:Y:S01]  /*1270*/  IMAD.U32 R19, RZ, RZ, UR5 ;  /* 0x00000005ff137e24 */ /* 0x002fe2000f8e00ff */
[C---:B--2---:R-:W-:Y:S02]  /*1280*/  LEA R27, R0.reuse, UR5, 0x2 ;  /* 0x00000005001b7c11 */ /* 0x044fe4000f8e10ff */
[----:B------:R-:W-:-:S03]  /*1290*/  SHF.L.U32 R18, R0, 0x3, RZ ;  /* 0x0000000300127819 */ /* 0x000fc600000006ff */
[----:B-----5:R1:W-:Y:S04]  /*12a0*/  STS [R27], R16 ;  /* 0x000000101b007388 */ /* 0x0203e80000000800 */
[----:B------:R-:W-:Y:S04]  /*12b0*/  STS [R27+0x2400], R32 ;  /* 0x002400201b007388 */ /* 0x000fe80000000800 */
[----:B------:R-:W-:Y:S01]  /*12c0*/  STS [R27+0x400], R34 ;  /* 0x000400221b007388 */ /* 0x000fe20000000800 */
[----:B-1----:R-:W-:-:S03]  /*12d0*/  SHF.R.U32.HI R16, RZ, 0x1, R0 ;  /* 0x00000001ff107819 */ /* 0x002fc60000011600 */
[----:B------:R-:W-:Y:S04]  /*12e0*/  STS [R27+0x800], R40 ;  /* 0x000800281b007388 */ /* 0x000fe80000000800 */
[----:B------:R-:W-:Y:S04]  /*12f0*/  STS [R27+0xc00], R44 ;  /* 0x000c002c1b007388 */ /* 0x000fe80000000800 */
[----:B------:R1:W-:Y:S04]  /*1300*/  STS [R27+0x1000], R51 ;  /* 0x001000331b007388 */ /* 0x0003e80000000800 */
[----:B------:R2:W-:Y:S04]  /*1310*/  STS [R27+0x1400], R52 ;  /* 0x001400341b007388 */ /* 0x0005e80000000800 */
[----:B------:R-:W-:Y:S01]  /*1320*/  STS [R27+0x1800], R53 ;  /* 0x001800351b007388 */ /* 0x000fe20000000800 */
[----:B-1----:R-:W-:-:S03]  /*1330*/  LOP3.LUT R51, R18, 0x8, RZ, 0xc0, !PT ;  /* 0x0000000812337812 */ /* 0x002fc600078ec0ff */
[----:B------:R-:W-:Y:S01]  /*1340*/  STS [R27+0x1c00], R42 ;  /* 0x001c002a1b007388 */ /* 0x000fe20000000800 */
[----:B--2---:R-:W-:-:S03]  /*1350*/  IMAD R52, R16, 0x48, R19 ;  /* 0x0000004810347824 */ /* 0x004fc600078e0213 */
[----:B------:R-:W-:Y:S04]  /*1360*/  STS [R27+0x2000], R28 ;  /* 0x0020001c1b007388 */ /* 0x000fe80000000800 */
[----:B------:R-:W-:Y:S04]  /*1370*/  STS [R27+0x2800], R30 ;  /* 0x0028001e1b007388 */ /* 0x000fe80000000800 */
[----:B------:R-:W-:Y:S04]  /*1380*/  STS [R27+0x2c00], R36 ;  /* 0x002c00241b007388 */ /* 0x000fe80000000800 */
[----:B------:R-:W-:Y:S04]  /*1390*/  STS [R27+0x3000], R38 ;  /* 0x003000261b007388 */ /* 0x000fe80000000800 */
[----:B------:R-:W-:Y:S04]  /*13a0*/  STS [R27+0x3400], R26 ;  /* 0x0034001a1b007388 */ /* 0x000fe80000000800 */
[----:B------:R-:W-:Y:S04]  /*13b0*/  STS [R27+0x3800], R54 ;  /* 0x003800361b007388 */ /* 0x000fe80000000800 */
[----:B------:R-:W-:Y:S04]  /*13c0*/  STS [R27+0x3c00], R58 ;  /* 0x003c003a1b007388 */ /* 0x000fe80000000800 */
[----:B------:R-:W-:Y:S04]  /*13d0*/  STS [R27+0x4000], R60 ;  /* 0x0040003c1b007388 */ /* 0x000fe80000000800 */
[----:B------:R-:W-:Y:S01]  /*13e0*/  STS [R27+0x4400], R37 ;  /* 0x004400251b007388 */ /* 0x000fe20000000800 */
[----:B------:R-:W-:Y:S06]  /*13f0*/  BAR.SYNC.DEFER_BLOCKING 0x0 ;  /* 0x0000000000007b1d */ /* 0x000fec0000010000 */
[----:B------:R-:W-:Y:S04]  /*1400*/  LDS.64 R30, [R51+UR6] ;  /* 0x00000006331e7984 */ /* 0x000fe80008000a00 */
[----:B------:R-:W1:Y:S04]  /*1410*/  LDS.64 R18, [R52] ;  /* 0x0000000034127984 */ /* 0x000e680000000a00 */
[----:B------:R-:W2:Y:S04]  /*1420*/  LDS.64 R24, [R52+0x2400] ;  /* 0x0024000034187984 */ /* 0x000ea80000000a00 */
[----:B------:R-:W3:Y:S04]  /*1430*/  LDS.64 R28, [R51+UR6+0x28] ;  /* 0x00002806331c7984 */ /* 0x000ee80008000a00 */
[----:B------:R-:W-:Y:S04]  /*1440*/  LDS R34, [R51+UR6+0x8] ;  /* 0x0000080633227984 */ /* 0x000fe80008000800 */
[----:B------:R-:W4:Y:S04]  /*1450*/  LDS.64 R22, [R52+0x2408] ;  /* 0x0024080034167984 */ /* 0x000f280000000a00 */
[----:B0-----:R-:W0:Y:S04]  /*1460*/  LDS.64 R20, [R52+0x8] ;  /* 0x0000080034147984 */ /* 0x001e280000000a00 */
[----:B------:R-:W0:Y:S04]  /*1470*/  LDS R40, [R51+UR6+0x14] ;  /* 0x0000140633287984 */ /* 0x000e280008000800 */
[----:B------:R-:W0:Y:S04]  /*1480*/  LDS R53, [R51+UR6+0x30] ;  /* 0x0000300633357984 */ /* 0x000e280008000800 */
[----:B------:R-:W0:Y:S04]  /*1490*/  LDS R54, [R51+UR6+0x3c] ;  /* 0x00003c0633367984 */ /* 0x000e280008000800 */
[----:B------:R-:W-:Y:S04]  /*14a0*/  LDS.64 R26, [R51+UR6+0x18] ;  /* 0x00001806331a7984 */ /* 0x000fe80008000a00 */
[----:B------:R-:W0:Y:S01]  /*14b0*/  LDS.64 R36, [R52+0x10] ;  /* 0x0000100034247984 */ /* 0x000e220000000a00 */
[C---:B-1----:R-:W-:Y:S01]  /*14c0*/  FFMA R32, R30.reuse, R18, R33 ;  /* 0x000000121e207223 */ /* 0x042fe20000000021 */
[----:B--2---:R-:W-:-:S02]  /*14d0*/  FFMA R30, R30, R24, R35 ;  /* 0x000000181e1e7223 */ /* 0x004fc40000000023 */
[----:B------:R-:W1:Y:S01]  /*14e0*/  LDS.64 R38, [R52+0x2410] ;  /* 0x0024100034267984 */ /* 0x000e620000000a00 */
[C---:B------:R-:W-:Y:S01]  /*14f0*/  FFMA R33, R31.reuse, R19, R32 ;  /* 0x000000131f217223 */ /* 0x040fe20000000020 */
[----:B------:R-:W-:Y:S02]  /*1500*/  FFMA R31, R31, R25, R30 ;  /* 0x000000191f1f7223 */ /* 0x000fe4000000001e */
[----:B------:R-:W2:Y:S01]  /*1510*/  LDS.64 R42, [R51+UR6+0x40] ;  /* 0x00004006332a7984 */ /* 0x000ea20008000a00 */
[-C--:B---3--:R-:W-:Y:S01]  /*1520*/  FFMA R44, R18, R28.reuse, R41 ;  /* 0x0000001c122c7223 */ /* 0x088fe20000000029 */
[----:B------:R-:W-:-:S03]  /*1530*/  FFMA R24, R24, R28, R45 ;  /* 0x0000001c18187223 */ /* 0x000fc6000000002d */
[-C--:B------:R-:W-:Y:S01]  /*1540*/  FFMA R19, R19, R29.reuse, R44 ;  /* 0x0000001d13137223 */ /* 0x080fe2000000002c */
[----:B------:R-:W-:Y:S01]  /*1550*/  FFMA R45, R25, R29, R24 ;  /* 0x0000001d192d7223 */ /* 0x000fe20000000018 */
[C---:B----4-:R-:W-:Y:S01]  /*1560*/  FFMA R18, R34.reuse, R22, R31 ;  /* 0x0000001622127223 */ /* 0x050fe2000000001f */
[----:B------:R-:W-:Y:S01]  /*1570*/  LDS R44, [R51+UR6+0x64] ;  /* 0x00006406332c7984 */ /* 0x000fe20008000800 */
[----:B0-----:R-:W-:-:S03]  /*1580*/  FFMA R41, R34, R20, R33 ;  /* 0x0000001422297223 */ /* 0x001fc60000000021 */
[----:B------:R-:W0:Y:S01]  /*1590*/  LDS.64 R30, [R52+0x18] ;  /* 0x00001800341e7984 */ /* 0x000e220000000a00 */
[----:B------:R-:W-:-:S03]  /*15a0*/  FFMA R25, R40, R21, R41 ;  /* 0x0000001528197223 */ /* 0x000fc60000000029 */
[----:B------:R-:W3:Y:S01]  /*15b0*/  LDS.64 R32, [R52+0x2418] ;  /* 0x0024180034207984 */ /* 0x000ee20000000a00 */
[----:B------:R-:W-:Y:S01]  /*15c0*/  FFMA R55, R40, R23, R18 ;  /* 0x0000001728377223 */ /* 0x000fe20000000012 */
[-C--:B------:R-:W-:Y:S02]  /*15d0*/  FFMA R59, R20, R53.reuse, R19 ;  /* 0x00000035143b7223 */ /* 0x080fe40000000013 */
[----:B------:R-:W4:Y:S01]  /*15e0*/  LDS.64 R34, [R51+UR6+0x50] ;  /* 0x0000500633227984 */ /* 0x000f220008000a00 */
[----:B------:R-:W-:Y:S01]  /*15f0*/  FFMA R61, R22, R53, R45 ;  /* 0x00000035163d7223 */ /* 0x000fe2000000002d */
[C---:B------:R-:W-:Y:S02]  /*1600*/  FFMA R59, R54.reuse, R21, R59 ;  /* 0x00000015363b7223 */ /* 0x040fe4000000003b */
[----:B------:R-:W4:Y:S01]  /*1610*/  LDS.64 R40, [R52+0x20] ;  /* 0x0000200034287984 */ /* 0x000f220000000a00 */
[----:B------:R-:W-:-:S03]  /*1620*/  FFMA R61, R54, R23, R61 ;  /* 0x00000017363d7223 */ /* 0x000fc6000000003d */
[----:B------:R-:W4:Y:S01]  /*1630*/  LDS.64 R18, [R52+0x2420] ;  /* 0x0024200034127984 */ /* 0x000f220000000a00 */
[----:B------:R-:W-:-:S03]  /*1640*/  FFMA R58, R26, R36, R25 ;  /* 0x000000241a3a7223 */ /* 0x000fc60000000019 */
[----:B------:R-:W4:Y:S04]  /*1650*/  LDS R45, [R51+UR6+0x58] ;  /* 0x00005806332d7984 */ /* 0x000f280008000800 */
[----:B------:R-:W-:Y:S01]  /*1660*/  LDS.64 R20, [R51+UR6+0x68] ;  /* 0x0000680633147984 */ /* 0x000fe20008000a00 */
[----:B-1----:R-:W-:Y:S01]  /*1670*/  FFMA R26, R26, R38, R55 ;  /* 0x000000261a1a7223 */ /* 0x002fe20000000037 */
[C---:B------:R-:W-:Y:S02]  /*1680*/  FFMA R55, R27.reuse, R37, R58 ;  /* 0x000000251b377223 */ /* 0x040fe4000000003a */
[----:B------:R-:W1:Y:S01]  /*1690*/  LDS.64 R22, [R52+0x28] ;  /* 0x0000280034167984 */ /* 0x000e620000000a00 */
[-C--:B--2---:R-:W-:Y:S01]  /*16a0*/  FFMA R36, R36, R42.reuse, R59 ;  /* 0x0000002a24247223 */ /* 0x084fe2000000003b */
[----:B------:R-:W-:Y:S01]  /*16b0*/  FFMA R27, R27, R39, R26 ;  /* 0x000000271b1b7223 */ /* 0x000fe2000000001a */
[----:B------:R-:W-:Y:S01]  /*16c0*/  FFMA R38, R38, R42, R61 ;  /* 0x0000002a26267223 */ /* 0x000fe2000000003d */
[----:B------:R-:W2:Y:S01]  /*16d0*/  LDS.64 R24, [R52+0x2428] ;  /* 0x0024280034187984 */ /* 0x000ea20000000a00 */
[----:B------:R-:W-:-:S02]  /*16e0*/  FFMA R37, R37, R43, R36 ;  /* 0x0000002b25257223 */ /* 0x000fc40000000024 */
[----:B------:R-:W-:Y:S01]  /*16f0*/  FFMA R39, R39, R43, R38 ;  /* 0x0000002b27277223 */ /* 0x000fe20000000026 */
[----:B------:R-:W2:Y:S01]  /*1700*/  LDS R54, [R51+UR6+0x8c] ;  /* 0x00008c0633367984 */ /* 0x000ea20008000800 */
[----:B0-----:R-:W-:-:S03]  /*1710*/  FFMA R36, R28, R30, R55 ;  /* 0x0000001e1c247223 */ /* 0x001fc60000000037 */
[----:B------:R-:W-:Y:S01]  /*1720*/  LDS R59, [R51+UR6+0x80] ;  /* 0x00008006333b7984 */ /* 0x000fe20008000800 */
[----:B---3--:R-:W-:Y:S01]  /*1730*/  FFMA R28, R28, R32, R27 ;  /* 0x000000201c1c7223 */ /* 0x008fe2000000001b */
[C---:B------:R-:W-:Y:S02]  /*1740*/  FFMA R36, R29.reuse, R31, R36 ;  /* 0x0000001f1d247223 */ /* 0x040fe40000000024 */
[----:B------:R-:W0:Y:S01]  /*1750*/  LDS.64 R26, [R51+UR6+0x90] ;  /* 0x00009006331a7984 */ /* 0x000e220008000a00 */
[-C--:B----4-:R-:W-:Y:S01]  /*1760*/  FFMA R30, R30, R34.reuse, R37 ;  /* 0x000000221e1e7223 */ /* 0x090fe20000000025 */
[----:B------:R-:W-:Y:S01]  /*1770*/  FFMA R29, R29, R33, R28 ;  /* 0x000000211d1d7223 */ /* 0x000fe2000000001c */
[----:B------:R-:W-:Y:S01]  /*1780*/  FFMA R32, R32, R34, R39 ;  /* 0x0000002220207223 */ /* 0x000fe20000000027 */
[----:B------:R-:W-:Y:S01]  /*1790*/  LDS R55, [R51+UR6+0xa8] ;  /* 0x0000a80633377984 */ /* 0x000fe20008000800 */
[----:B------:R-:W-:Y:S01]  /*17a0*/  FFMA R37, R53, R40, R36 ;  /* 0x0000002835257223 */ /* 0x000fe20000000024 */
[-C--:B------:R-:W-:Y:S01]  /*17b0*/  FFMA R61, R31, R35.reuse, R30 ;  /* 0x000000231f3d7223 */ /* 0x080fe2000000001e */
[----:B------:R-:W-:Y:S01]  /*17c0*/  FFMA R39, R33, R35, R32 ;  /* 0x0000002321277223 */ /* 0x000fe20000000020 */
[----:B------:R-:W-:Y:S01]  /*17d0*/  LDS.64 R30, [R52+0x30] ;  /* 0x00003000341e7984 */ /* 0x000fe20000000a00 */
[----:B------:R-:W-:Y:S01]  /*17e0*/  FFMA R36, R53, R18, R29 ;  /* 0x0000001235247223 */ /* 0x000fe2000000001d */
[----:B------:R-:W-:-:S02]  /*17f0*/  FFMA R43, R44, R41, R37 ;  /* 0x000000292c2b7223 */ /* 0x000fc40000000025 */
[----:B------:R-:W3:Y:S01]  /*1800*/  LDS.64 R28, [R51+UR6+0x78] ;  /* 0x00007806331c7984 */ /* 0x000ee20008000a00 */
[-C--:B------:R-:W-:Y:S01]  /*1810*/  FFMA R61, R40, R45.reuse, R61 ;  /* 0x0000002d283d7223 */ /* 0x080fe2000000003d */
[----:B------:R-:W-:Y:S01]  /*1820*/  FFMA R53, R18, R45, R39 ;  /* 0x0000002d12357223 */ /* 0x000fe20000000027 */
[----:B------:R-:W-:Y:S01]  /*1830*/  FFMA R45, R44, R19, R36 ;  /* 0x000000132c2d7223 */ /* 0x000fe20000000024 */
[----:B------:R-:W4:Y:S04]  /*1840*/  LDS.64 R32, [R52+0x2430] ;  /* 0x0024300034207984 */ /* 0x000f280000000a00 */
[----:B------:R-:W4:Y:S01]  /*1850*/  LDS.64 R34, [R51+UR6+0xa0] ;  /* 0x0000a00633227984 */ /* 0x000f220008000a00 */
[----:B-1----:R-:W-:-:S03]  /*1860*/  FFMA R18, R20, R22, R43 ;  /* 0x0000001614127223 */ /* 0x002fc6000000002b */
[----:B------:R-:W1:Y:S01]  /*1870*/  LDS.64 R36, [R52+0x38] ;  /* 0x0000380034247984 */ /* 0x000e620000000a00 */
[----:B--2---:R-:W-:-:S03]  /*1880*/  FFMA R58, R20, R24, R45 ;  /* 0x00000018143a7223 */ /* 0x004fc6000000002d */
[----:B------:R-:W2:Y:S01]  /*1890*/  LDS.64 R38, [R52+0x2438] ;  /* 0x0024380034267984 */ /* 0x000ea20000000a00 */
[C---:B------:R-:W-:Y:S01]  /*18a0*/  FFMA R61, R54.reuse, R41, R61 ;  /* 0x00000029363d7223 */ /* 0x040fe2000000003d */
[----:B------:R-:W-:Y:S01]  /*18b0*/  FFMA R53, R54, R19, R53 ;  /* 0x0000001336357223 */ /* 0x000fe20000000035 */
[C---:B------:R-:W-:Y:S01]  /*18c0*/  FFMA R19, R21.reuse, R23, R18 ;  /* 0x0000001715137223 */ /* 0x040fe20000000012 */
[----:B------:R-:W2:Y:S01]  /*18d0*/  LDS R20, [R51+UR6+0xb4] ;  /* 0x0000b40633147984 */ /* 0x000ea20008000800 */
[----:B------:R-:W-:-:S03]  /*18e0*/  FFMA R21, R21, R25, R58 ;  /* 0x0000001915157223 */ /* 0x000fc6000000003a */
[----:B------:R-:W2:Y:S01]  /*18f0*/  LDS.64 R40, [R52+0x40] ;  /* 0x0000400034287984 */ /* 0x000ea20000000a00 */
[----:B0-----:R-:W-:-:S03]  /*1900*/  FFMA R22, R22, R26, R61 ;  /* 0x0000001a16167223 */ /* 0x001fc6000000003d */
[----:B------:R-:W0:Y:S01]  /*1910*/  LDS.64 R42, [R52+0x2440] ;  /* 0x00244000342a7984 */ /* 0x000e220000000a00 */
[----:B------:R-:W-:Y:S01]  /*1920*/  FFMA R24, R24, R26, R53 ;  /* 0x0000001a18187223 */ /* 0x000fe20000000035 */
[-C--:B------:R-:W-:Y:S02]  /*1930*/  FFMA R23, R23, R27.reuse, R22 ;  /* 0x0000001b17177223 */ /* 0x080fe40000000016 */
[----:B------:R-:W0:Y:S01]  /*1940*/  LDS.64 R44, [R51+UR6+0xb8] ;  /* 0x0000b806332c7984 */ /* 0x000e220008000a00 */
[----:B------:R-:W-:Y:S01]  /*1950*/  FFMA R25, R25, R27, R24 ;  /* 0x0000001b19197223 */ /* 0x000fe20000000018 */
[C---:B---3--:R-:W-:Y:S01]  /*1960*/  FFMA R18, R28.reuse, R30, R19 ;  /* 0x0000001e1c127223 */ /* 0x048fe20000000013 */
[----:B----4-:R-:W-:-:S03]  /*1970*/  FFMA R28, R28, R32, R21 ;  /* 0x000000201c1c7223 */ /* 0x010fc60000000015 */
[C---:B------:R-:W-:Y:S01]  /*1980*/  FFMA R18, R29.reuse, R31, R18 ;  /* 0x0000001f1d127223 */ /* 0x040fe20000000012 */
[-C--:B------:R-:W-:Y:S01]  /*1990*/  FFMA R30, R30, R34.reuse, R23 ;  /* 0x000000221e1e7223 */ /* 0x080fe20000000017 */
[----:B------:R-:W-:Y:S01]  /*19a0*/  FFMA R32, R32, R34, R25 ;  /* 0x0000002220207223 */ /* 0x000fe20000000019 */
[----:B------:R-:W-:Y:S02]  /*19b0*/  FFMA R29, R29, R33, R28 ;  /* 0x000000211d1d7223 */ /* 0x000fe4000000001c */
[-C--:B------:R-:W-:Y:S01]  /*19c0*/  FFMA R31, R31, R35.reuse, R30 ;  /* 0x000000231f1f7223 */ /* 0x080fe2000000001e */
[----:B------:R-:W-:Y:S01]  /*19d0*/  FFMA R33, R33, R35, R32 ;  /* 0x0000002321217223 */ /* 0x000fe20000000020 */
[C---:B-1----:R-:W-:Y:S01]  /*19e0*/  FFMA R19, R59.reuse, R36, R18 ;  /* 0x000000243b137223 */ /* 0x042fe20000000012 */
[----:B--2---:R-:W-:Y:S01]  /*19f0*/  FFMA R18, R59, R38, R29 ;  /* 0x000000263b127223 */ /* 0x004fe2000000001d */
[-C--:B------:R-:W-:Y:S01]  /*1a00*/  FFMA R31, R36, R55.reuse, R31 ;  /* 0x00000037241f7223 */ /* 0x080fe2000000001f */
[----:B------:R-:W-:Y:S01]  /*1a10*/  FFMA R33, R38, R55, R33 ;  /* 0x0000003726217223 */ /* 0x000fe20000000021 */
[C---:B------:R-:W-:Y:S01]  /*1a20*/  FFMA R19, R54.reuse, R37, R19 ;  /* 0x0000002536137223 */ /* 0x040fe20000000013 */
[----:B------:R-:W-:Y:S01]  /*1a30*/  FFMA R21, R54, R39, R18 ;  /* 0x0000002736157223 */ /* 0x000fe20000000012 */
[C---:B------:R-:W-:Y:S01]  /*1a40*/  FFMA R31, R20.reuse, R37, R31 ;  /* 0x00000025141f7223 */ /* 0x040fe2000000001f */
[----:B------:R-:W-:Y:S01]  /*1a50*/  FFMA R33, R20, R39, R33 ;  /* 0x0000002714217223 */ /* 0x000fe20000000021 */
[C---:B------:R-:W-:Y:S01]  /*1a60*/  FFMA R18, R26.reuse, R40, R19 ;  /* 0x000000281a127223 */ /* 0x040fe20000000013 */
[----:B0-----:R-:W-:Y:S01]  /*1a70*/  FFMA R26, R26, R42, R21 ;  /* 0x0000002a1a1a7223 */ /* 0x001fe20000000015 */
[-C--:B------:R-:W-:Y:S01]  /*1a80*/  FFMA R40, R40, R44.reuse, R31 ;  /* 0x0000002c28287223 */ /* 0x080fe2000000001f */
[----:B------:R-:W-:Y:S01]  /*1a90*/  FFMA R42, R42, R44, R33 ;  /* 0x0000002c2a2a7223 */ /* 0x000fe20000000021 */
[C---:B------:R-:W-:Y:S01]  /*1aa0*/  FFMA R33, R27.reuse, R41, R18 ;  /* 0x000000291b217223 */ /* 0x040fe20000000012 */
[----:B------:R-:W-:Y:S01]  /*1ab0*/  FFMA R35, R27, R43, R26 ;  /* 0x0000002b1b237223 */ /* 0x000fe2000000001a */
[-C--:B------:R-:W-:Y:S01]  /*1ac0*/  FFMA R41, R41, R45.reuse, R40 ;  /* 0x0000002d29297223 */ /* 0x080fe20000000028 */
[----:B------:R-:W-:Y:S01]  /*1ad0*/  FFMA R45, R43, R45, R42 ;  /* 0x0000002d2b2d7223 */ /* 0x000fe2000000002a */
[----:B------:R-:W-:Y:S06]  /*1ae0*/  BRA.U UP0, `(.L_x_2) ;  /* 0xfffffff100f47547 */ /* 0x000fec000b83ffff */
[----:B------:R-:W0:Y:S01]  /*1af0*/  LDC.64 R2, c[0x0][0x390] ;  /* 0x0000e400ff027b82 */ /* 0x000e220000000a00 */
[----:B------:R-:W-:-:S05]  /*1b00*/  LOP3.LUT R5, R0, 0x1, RZ, 0xc0, !PT ;  /* 0x0000000100057812 */ /* 0x000fca00078ec0ff */
[----:B------:R-:W-:-:S04]  /*1b10*/  IMAD R5, R50, 0x1c, R5 ;  /* 0x0000001c32057824 */ /* 0x000fc800078e0205 */
[----:B------:R-:W-:-:S05]  /*1b20*/  IMAD R16, R16, 0xc4, R5 ;  /* 0x000000c410107824 */ /* 0x000fca00078e0205 */
[----:B------:R-:W-:-:S05]  /*1b30*/  LEA R49, R49, R16, 0x1 ;  /* 0x0000001031317211 */ /* 0x000fca00078e08ff */
[----:B0-----:R-:W-:-:S05]  /*1b40*/  IMAD.WIDE.U32 R2, R49, 0x4, R2 ;  /* 0x0000000431027825 */ /* 0x001fca00078e0002 */
[----:B------:R-:W-:Y:S04]  /*1b50*/  STG.E desc[UR8][R2.64], R33 ;  /* 0x0000002102007986 */ /* 0x000fe8000c101908 */
[----:B------:R-:W-:Y:S04]  /*1b60*/  STG.E desc[UR8][R2.64+0x18800], R35 ;  /* 0x0188002302007986 */ /* 0x000fe8000c101908 */
[----:B------:R-:W-:Y:S04]  /*1b70*/  STG.E desc[UR8][R2.64+0x38], R41 ;  /* 0x0000382902007986 */ /* 0x000fe8000c101908 */
[----:B------:R-:W-:Y:S01]  /*1b80*/  STG.E desc[UR8][R2.64+0x18838], R45 ;  /* 0x0188382d02007986 */ /* 0x000fe2000c101908 */
[----:B------:R-:W-:Y:S05]  /*1b90*/  EXIT ;  /* 0x000000000000794d */ /* 0x000fea0003800000 */
.L_x_3:
[----:B------:R-:W-:-:S00]  /*1ba0*/  BRA `(.L_x_3) ;  /* 0xfffffffc00fc7947 */ /* 0x000fc0000383ffff */
[----:B------:R-:W-:-:S00]  /*1bb0*/  NOP ;  /* 0x0000000000007918 */ /* 0x000fc00000000000 */
        /* <DEDUP_REMOVED lines=12> */
.L_x_4:


//--------------------- .nv.shared.candidate4     --------------------------
	.section	.nv.shared.candidate4,"aw",@nobits
	.sectionflags	@""
	.align	4
.nv.shared.candidate4:
	.zero		19656


//--------------------- .nv.shared.reserved.0     --------------------------
	.section	.nv.shared.reserved.0,"aw",@nobits
	.weak		__nv_reservedSMEM_offset_0_alias
	.size		__nv_reservedSMEM_offset_0_alias, 0, 64
	.other		__nv_reservedSMEM_offset_0_alias,@"STO_CUDA_RESERVED_SHARED STV_DEFAULT"
__nv_reservedSMEM_offset_0_alias:
	.zero		0
	.zero		64


//--------------------- .nv.constant0.candidate4  --------------------------
	.section	.nv.constant0.candidate4,"a",@progbits
	.sectionflags	@""
	.align	4
.nv.constant0.candidate4:
	.zero		920


//--------------------- SYMBOLS --------------------------

	.type		.nv.reservedSmem.offset0,@object
	.size		.nv.reservedSmem.offset0,0x4
	.type		.nv.reservedSmem.cap,@object
	.size		.nv.reservedSmem.cap,0x4
